	.headerflags	@"EF_CUDA_TEXMODE_UNIFIED EF_CUDA_64BIT_ADDRESS EF_CUDA_SM80 EF_CUDA_VIRTUAL_SM(EF_CUDA_SM80)"
	.elftype	@"ET_EXEC"


//--------------------- .nv.info                  --------------------------
	.section	.nv.info,"",@"SHT_CUDA_INFO"
	.align	4


	//----- nvinfo : EIATTR_REGCOUNT
	.align		4
        /*0000*/ 	.byte	0x04, 0x2f
        /*0002*/ 	.short	(.L_1 - .L_0)
	.align		4
.L_0:
        /*0004*/ 	.word	index@(candidate6)
        /*0008*/ 	.word	0x00000080


	//----- nvinfo : EIATTR_MAX_STACK_SIZE
	.align		4
.L_1:
        /*000c*/ 	.byte	0x04, 0x23
        /*000e*/ 	.short	(.L_3 - .L_2)
	.align		4
.L_2:
        /*0010*/ 	.word	index@(candidate6)
        /*0014*/ 	.word	0x00000000


	//----- nvinfo : EIATTR_MIN_STACK_SIZE
	.align		4
.L_3:
        /*0018*/ 	.byte	0x04, 0x12
        /*001a*/ 	.short	(.L_5 - .L_4)
	.align		4
.L_4:
        /*001c*/ 	.word	index@(candidate6)
        /*0020*/ 	.word	0x00000000


	//----- nvinfo : EIATTR_FRAME_SIZE
	.align		4
.L_5:
        /*0024*/ 	.byte	0x04, 0x11
        /*0026*/ 	.short	(.L_7 - .L_6)
	.align		4
.L_6:
        /*0028*/ 	.word	index@(candidate6)
        /*002c*/ 	.word	0x00000000
.L_7:


//--------------------- .nv.info.candidate6       --------------------------
	.section	.nv.info.candidate6,"",@"SHT_CUDA_INFO"
	.align	4


	//----- nvinfo : EIATTR_CUDA_API_VERSION
	.align		4
        /*0000*/ 	.byte	0x04, 0x37
        /*0002*/ 	.short	(.L_9 - .L_8)
.L_8:
        /*0004*/ 	.word	0x00000075


	//----- nvinfo : EIATTR_SW2861232_WAR
	.align		4
.L_9:
        /*0008*/ 	.byte	0x01, 0x35
	.zero		2


	//----- nvinfo : EIATTR_PARAM_CBANK
	.align		4
        /*000c*/ 	.byte	0x04, 0x0a
        /*000e*/ 	.short	(.L_11 - .L_10)
	.align		4
.L_10:
        /*0010*/ 	.word	index@(.nv.constant0.candidate6)
        /*0014*/ 	.short	0x0160
        /*0016*/ 	.short	0x0018


	//----- nvinfo : EIATTR_CBANK_PARAM_SIZE
	.align		4
.L_11:
        /*0018*/ 	.byte	0x03, 0x19
        /*001a*/ 	.short	0x0018


	//----- nvinfo : EIATTR_KPARAM_INFO
	.align		4
        /*001c*/ 	.byte	0x04, 0x17
        /*001e*/ 	.short	(.L_13 - .L_12)
.L_12:
        /*0020*/ 	.word	0x00000000
        /*0024*/ 	.short	0x0002
        /*0026*/ 	.short	0x0010
        /*0028*/ 	.byte	0x00, 0xf0, 0x21, 0x00


	//----- nvinfo : EIATTR_KPARAM_INFO
	.align		4
.L_13:
        /*002c*/ 	.byte	0x04, 0x17
        /*002e*/ 	.short	(.L_15 - .L_14)
.L_14:
        /*0030*/ 	.word	0x00000000
        /*0034*/ 	.short	0x0001
        /*0036*/ 	.short	0x0008
        /*0038*/ 	.byte	0x00, 0xf0, 0x21, 0x00


	//----- nvinfo : EIATTR_KPARAM_INFO
	.align		4
.L_15:
        /*003c*/ 	.byte	0x04, 0x17
        /*003e*/ 	.short	(.L_17 - .L_16)
.L_16:
        /*0040*/ 	.word	0x00000000
        /*0044*/ 	.short	0x0000
        /*0046*/ 	.short	0x0000
        /*0048*/ 	.byte	0x00, 0xf0, 0x21, 0x00


	//----- nvinfo : EIATTR_MAXREG_COUNT
	.align		4
.L_17:
        /*004c*/ 	.byte	0x03, 0x1b
        /*004e*/ 	.short	0x00ff


	//----- nvinfo : EIATTR_EXIT_INSTR_OFFSETS
	.align		4
        /*0050*/ 	.byte	0x04, 0x1c
        /*0052*/ 	.short	(.L_19 - .L_18)


	//   ....[0]....
.L_18:
        /*0054*/ 	.word	0x00007bd0


	//----- nvinfo : EIATTR_MAX_THREADS
	.align		4
.L_19:
        /*0058*/ 	.byte	0x04, 0x05
        /*005a*/ 	.short	(.L_21 - .L_20)
.L_20:
        /*005c*/ 	.word	0x000000c4
        /*0060*/ 	.word	0x00000001
        /*0064*/ 	.word	0x00000001


	//----- nvinfo : EIATTR_CRS_STACK_SIZE
	.align		4
.L_21:
        /*0068*/ 	.byte	0x04, 0x1e
        /*006a*/ 	.short	(.L_23 - .L_22)
.L_22:
        /*006c*/ 	.word	0x00000000
.L_23:


//--------------------- .nv.rel.action            --------------------------
	.section	.nv.rel.action,"",@"SHT_CUDA_RELOCINFO"
	.align	8
	.sectionentsize	8
        /*0000*/ 	.byte	0x4b, 0x00, 0x00, 0x00, 0x00, 0x00, 0x00, 0x00, 0x00, 0x02, 0x02, 0x08, 0x10, 0x0a, 0x2f, 0x22
        /* <DEDUP_REMOVED lines=13> */


//--------------------- .nv.constant0.candidate6  --------------------------
	.section	.nv.constant0.candidate6,"a",@progbits
	.align	4
.nv.constant0.candidate6:
	.zero		376


//--------------------- .text.candidate6          --------------------------
	.section	.text.candidate6,"ax",@progbits
	.sectionflags	@"SHF_BARRIERS=1"
	.sectioninfo	@"SHI_REGISTERS=128"
	.align	128
        .global         candidate6
        .type           candidate6,@function
        .size           candidate6,(.L_x_9 - candidate6)
        .other          candidate6,@"STO_CUDA_ENTRY STV_DEFAULT"
candidate6:
.text.candidate6:
[----:B------:R-:W-:-:S02]  /*0000*/  MOV R1, c[0x0][0x28] ;  /* 0x00000a0000017a02 */ /* 0x000fc40000000f00 */
[----:B------:R-:W0:Y:S01]  /*0010*/  S2R R3, SR_TID.X ;  /* 0x0000000000037919 */ /* 0x000e220000002100 */
[----:B------:R-:W-:Y:S01]  /*0020*/  HFMA2.MMA R2, -RZ, RZ, 0, 0 ;  /* 0x00000000ff027435 */ /* 0x000fe200000001ff */
[----:B------:R-:W-:Y:S01]  /*0030*/  MOV R36, RZ ;  /* 0x000000ff00247202 */ /* 0x000fe20000000f00 */
        /* <DEDUP_REMOVED lines=14> */
[----:B------:R-:W-:Y:S01]  /*0120*/  ULDC.64 UR4, c[0x0][0x118] ;  /* 0x0000460000047ab9 */ /* 0x000fe20000000a00 */
[C---:B0-----:R-:W-:Y:S01]  /*0130*/  IADD3 R17, R3.reuse, 0x4, RZ ;  /* 0x0000000403117810 */ /* 0x041fe20007ffe0ff */
[C---:B------:R-:W-:Y:S01]  /*0140*/  IMAD.HI R52, R3.reuse, -0x77777777, R2 ;  /* 0x8888888903347827 */ /* 0x040fe200078e0202 */
[----:B------:R-:W-:-:S02]  /*0150*/  IADD3 R90, R3, 0x1a0, RZ ;  /* 0x000001a0035a7810 */ /* 0x000fc40007ffe0ff */
[----:B------:R-:W-:Y:S01]  /*0160*/  IADD3 R37, R3, 0x6, RZ ;  /* 0x0000000603257810 */ /* 0x000fe20007ffe0ff */
[----:B------:R-:W-:Y:S01]  /*0170*/  IMAD.HI R4, R17, -0x77777777, R16 ;  /* 0x8888888911047827 */ /* 0x000fe200078e0210 */
[C---:B------:R-:W-:Y:S02]  /*0180*/  IADD3 R16, R3.reuse, 0x86c, RZ ;  /* 0x0000086c03107810 */ /* 0x040fe40007ffe0ff */
[C---:B------:R-:W-:Y:S01]  /*0190*/  IADD3 R2, R3.reuse, 0x13e8, RZ ;  /* 0x000013e803027810 */ /* 0x040fe20007ffe0ff */
[----:B------:R-:W-:Y:S01]  /*01a0*/  IMAD.HI R91, R90, 0x4b542805, RZ ;  /* 0x4b5428055a5b7827 */ /* 0x000fe200078e02ff */
[C---:B------:R-:W-:Y:S02]  /*01b0*/  IADD3 R86, R3.reuse, 0x137, RZ ;  /* 0x0000013703567810 */ /* 0x040fe40007ffe0ff */
[----:B------:R-:W-:Y:S01]  /*01c0*/  IADD3 R84, R3, 0x175, RZ ;  /* 0x0000017503547810 */ /* 0x000fe20007ffe0ff */
[----:B------:R-:W-:Y:S01]  /*01d0*/  IMAD.HI R107, R37, -0x77777777, R36 ;  /* 0x88888889256b7827 */ /* 0x000fe200078e0224 */
[----:B------:R-:W-:-:S02]  /*01e0*/  SHF.R.U32.HI R0, RZ, 0x1f, R91 ;  /* 0x0000001fff007819 */ /* 0x000fc4000001165b */
[C---:B------:R-:W-:Y:S01]  /*01f0*/  IADD3 R11, R3.reuse, 0xc, RZ ;  /* 0x0000000c030b7810 */ /* 0x040fe20007ffe0ff */
[----:B------:R-:W-:Y:S01]  /*0200*/  IMAD.HI R50, R3, 0x38e38e39, RZ ;  /* 0x38e38e3903327827 */ /* 0x000fe200078e02ff */
[----:B------:R-:W-:Y:S02]  /*0210*/  LEA.HI.SX32 R91, R91, R0, 0x19 ;  /* 0x000000005b5b7211 */ /* 0x000fe400078fcaff */
[C---:B------:R-:W-:Y:S01]  /*0220*/  IADD3 R15, R3.reuse, 0xa, RZ ;  /* 0x0000000a030f7810 */ /* 0x040fe20007ffe0ff */
[----:B------:R-:W-:Y:S01]  /*0230*/  IMAD.HI R29, R16, 0x4b542805, RZ ;  /* 0x4b542805101d7827 */ /* 0x000fe200078e02ff */
[----:B------:R-:W-:Y:S02]  /*0240*/  SHF.R.U32.HI R5, RZ, 0x1f, R50 ;  /* 0x0000001fff057819 */ /* 0x000fe40000011632 */
[----:B------:R-:W-:Y:S01]  /*0250*/  IADD3 R7, R3, 0xc4, RZ ;  /* 0x000000c403077810 */ /* 0x000fe20007ffe0ff */
[----:B------:R-:W-:Y:S01]  /*0260*/  IMAD.HI R36, R2, 0x4b542805, RZ ;  /* 0x4b54280502247827 */ /* 0x000fe200078e02ff */
[----:B------:R-:W-:-:S02]  /*0270*/  SHF.R.U32.HI R0, RZ, 0x1f, R29 ;  /* 0x0000001fff007819 */ /* 0x000fc4000001161d */
[----:B------:R-:W-:Y:S01]  /*0280*/  LEA.HI.SX32 R50, R50, R5, 0x1b ;  /* 0x0000000532327211 */ /* 0x000fe200078fdaff */
[----:B------:R-:W-:Y:S01]  /*0290*/  IMAD.HI R87, R86, 0x4b542805, RZ ;  /* 0x4b54280556577827 */ /* 0x000fe200078e02ff */
[----:B------:R-:W-:Y:S02]  /*02a0*/  SHF.R.U32.HI R9, RZ, 0x1f, R36 ;  /* 0x0000001fff097819 */ /* 0x000fe40000011624 */
[----:B------:R-:W-:Y:S01]  /*02b0*/  LEA.HI.SX32 R29, R29, R0, 0x19 ;  /* 0x000000001d1d7211 */ /* 0x000fe200078fcaff */
[----:B------:R-:W-:Y:S01]  /*02c0*/  IMAD.HI R85, R84, 0x4b542805, RZ ;  /* 0x4b54280554557827 */ /* 0x000fe200078e02ff */
[----:B------:R-:W-:Y:S02]  /*02d0*/  LEA.HI.SX32 R36, R36, R9, 0x19 ;  /* 0x0000000924247211 */ /* 0x000fe400078fcaff */
[----:B------:R-:W-:Y:S01]  /*02e0*/  IADD3 R5, R3, 0x10c, RZ ;  /* 0x0000010c03057810 */ /* 0x000fe20007ffe0ff */
[----:B------:R-:W-:Y:S01]  /*02f0*/  IMAD.HI R48, R11, -0x77777777, R10 ;  /* 0x888888890b307827 */ /* 0x000fe200078e020a */
[----:B------:R-:W-:-:S02]  /*0300*/  SHF.R.U32.HI R2, RZ, 0x1f, R87 ;  /* 0x0000001fff027819 */ /* 0x000fc40000011657 */
[----:B------:R-:W-:Y:S01]  /*0310*/  SHF.R.U32.HI R0, RZ, 0x1f, R85 ;  /* 0x0000001fff007819 */ /* 0x000fe20000011655 */
[----:B------:R-:W-:Y:S01]  /*0320*/  IMAD.HI R97, R15, -0x77777777, R14 ;  /* 0x888888890f617827 */ /* 0x000fe200078e020e */
[C---:B------:R-:W-:Y:S02]  /*0330*/  IADD3 R10, R3.reuse, 0x1570, RZ ;  /* 0x00001570030a7810 */ /* 0x040fe40007ffe0ff */
[----:B------:R-:W-:Y:S01]  /*0340*/  IADD3 R9, R3, 0xdc, RZ ;  /* 0x000000dc03097810 */ /* 0x000fe20007ffe0ff */
[----:B------:R-:W-:Y:S01]  /*0350*/  IMAD.HI R14, R7, -0x77777777, R6 ;  /* 0x88888889070e7827 */ /* 0x000fe200078e0206 */
[----:B------:R-:W-:Y:S02]  /*0360*/  LEA.HI.SX32 R87, R87, R2, 0x19 ;  /* 0x0000000257577211 */ /* 0x000fe400078fcaff */
[----:B------:R-:W-:Y:S01]  /*0370*/  LEA.HI.SX32 R85, R85, R0, 0x19 ;  /* 0x0000000055557211 */ /* 0x000fe200078fcaff */
[----:B------:R-:W-:Y:S01]  /*0380*/  IMAD.HI R6, R5, 0x4b542805, RZ ;  /* 0x4b54280505067827 */ /* 0x000fe200078e02ff */
[----:B------:R-:W-:-:S02]  /*0390*/  IADD3 R2, R3, 0x9f4, RZ ;  /* 0x000009f403027810 */ /* 0x000fc40007ffe0ff */
[C---:B------:R-:W-:Y:S01]  /*03a0*/  IADD3 R0, R3.reuse, 0x7a8, RZ ;  /* 0x000007a803007810 */ /* 0x040fe20007ffe0ff */
[----:B------:R-:W-:Y:S01]  /*03b0*/  IMAD.HI R35, R10, 0x4b542805, RZ ;  /* 0x4b5428050a237827 */ /* 0x000fe200078e02ff */
[----:B------:R-:W-:Y:S02]  /*03c0*/  IADD3 R10, R3, 0x1324, RZ ;  /* 0x00001324030a7810 */ /* 0x000fe40007ffe0ff */
[----:B------:R-:W-:Y:S01]  /*03d0*/  SHF.R.U32.HI R27, RZ, 0x1f, R6 ;  /* 0x0000001fff1b7819 */ /* 0x000fe20000011606 */
[----:B------:R-:W-:Y:S01]  /*03e0*/  IMAD.HI R54, R9, 0x4b542805, RZ ;  /* 0x4b54280509367827 */ /* 0x000fe200078e02ff */
[C---:B------:R-:W-:Y:S02]  /*03f0*/  IADD3 R43, R3.reuse, 0xb1, RZ ;  /* 0x000000b1032b7810 */ /* 0x040fe40007ffe0ff */
[----:B------:R-:W-:Y:S01]  /*0400*/  IADD3 R41, R3, 0x73, RZ ;  /* 0x0000007303297810 */ /* 0x000fe20007ffe0ff */
[----:B------:R-:W-:Y:S01]  /*0410*/  IMAD.HI R2, R2, 0x4b542805, RZ ;  /* 0x4b54280502027827 */ /* 0x000fe200078e02ff */
[----:B------:R-:W-:-:S02]  /*0420*/  SHF.R.U32.HI R31, RZ, 0x1f, R54 ;  /* 0x0000001fff1f7819 */ /* 0x000fc40000011636 */
[----:B------:R-:W-:Y:S01]  /*0430*/  LEA.HI.SX32 R6, R6, R27, 0x19 ;  /* 0x0000001b06067211 */ /* 0x000fe200078fcaff */
[----:B------:R-:W-:Y:S01]  /*0440*/  IMAD.HI R30, R0, 0x4b542805, RZ ;  /* 0x4b542805001e7827 */ /* 0x000fe200078e02ff */
[----:B------:R-:W-:Y:S02]  /*0450*/  LEA.HI.SX32 R54, R54, R31, 0x19 ;  /* 0x0000001f36367211 */ /* 0x000fe400078fcaff */
[----:B------:R-:W-:Y:S01]  /*0460*/  SHF.R.U32.HI R27, RZ, 0x1f, R2 ;  /* 0x0000001fff1b7819 */ /* 0x000fe20000011602 */
[----:B------:R-:W-:Y:S01]  /*0470*/  IMAD.HI R10, R10, 0x4b542805, RZ ;  /* 0x4b5428050a0a7827 */ /* 0x000fe200078e02ff */
[----:B------:R-:W-:Y:S02]  /*0480*/  SHF.R.U32.HI R31, RZ, 0x1f, R30 ;  /* 0x0000001fff1f7819 */ /* 0x000fe4000001161e */
[----:B------:R-:W-:Y:S01]  /*0490*/  IADD3 R13, R3, 0xb, RZ ;  /* 0x0000000b030d7810 */ /* 0x000fe20007ffe0ff */
[----:B------:R-:W-:Y:S01]  /*04a0*/  IMAD.HI R60, R43, 0x4b542805, RZ ;  /* 0x4b5428052b3c7827 */ /* 0x000fe200078e02ff */
[----:B------:R-:W-:-:S02]  /*04b0*/  IADD3 R45, R3, 0x48, RZ ;  /* 0x00000048032d7810 */ /* 0x000fc40007ffe0ff */
[----:B------:R-:W-:Y:S01]  /*04c0*/  SHF.R.U32.HI R33, RZ, 0x1f, R10 ;  /* 0x0000001fff217819 */ /* 0x000fe2000001160a */
[----:B------:R-:W-:Y:S01]  /*04d0*/  IMAD.HI R58, R41, 0x4b542805, RZ ;  /* 0x4b542805293a7827 */ /* 0x000fe200078e02ff */
[----:B------:R-:W-:Y:S02]  /*04e0*/  IADD3 R96, R3, 0x68, RZ ;  /* 0x0000006803607810 */ /* 0x000fe40007ffe0ff */
[----:B------:R-:W-:Y:S01]  /*04f0*/  LEA.HI.SX32 R27, R2, R27, 0x19 ;  /* 0x0000001b021b7211 */ /* 0x000fe200078fcaff */
[----:B------:R-:W-:Y:S01]  /*0500*/  IMAD.HI R26, R13, -0x77777777, R12 ;  /* 0x888888890d1a7827 */ /* 0x000fe200078e020c */
[----:B------:R-:W-:Y:S02]  /*0510*/  LEA.HI.SX32 R30, R30, R31, 0x19 ;  /* 0x0000001f1e1e7211 */ /* 0x000fe400078fcaff */
[----:B------:R-:W-:Y:S01]  /*0520*/  LEA.HI.SX32 R28, R10, R33, 0x19 ;  /* 0x000000210a1c7211 */ /* 0x000fe200078fcaff */
[----:B------:R-:W-:Y:S01]  /*0530*/  IMAD.HI R56, R45, 0x4b542805, RZ ;  /* 0x4b5428052d387827 */ /* 0x000fe200078e02ff */
[----:B------:R-:W-:-:S02]  /*0540*/  SHF.R.U32.HI R31, RZ, 0x1f, R60 ;  /* 0x0000001fff1f7819 */ /* 0x000fc4000001163c */
[C---:B------:R-:W-:Y:S01]  /*0550*/  IADD3 R2, R3.reuse, 0x930, RZ ;  /* 0x0000093003027810 */ /* 0x040fe20007ffe0ff */
[----:B------:R-:W-:Y:S01]  /*0560*/  IMAD.HI R75, R96, 0x38e38e39, RZ ;  /* 0x38e38e39604b7827 */ /* 0x000fe200078e02ff */
[----:B------:R-:W-:Y:S02]  /*0570*/  SHF.R.U32.HI R33, RZ, 0x1f, R58 ;  /* 0x0000001fff217819 */ /* 0x000fe4000001163a */
[C---:B------:R-:W-:Y:S01]  /*0580*/  IADD3 R10, R3.reuse, 0x14ac, RZ ;  /* 0x000014ac030a7810 */ /* 0x040fe20007ffe0ff */
[----:B------:R-:W-:Y:S01]  /*0590*/  IMAD.HI R105, R0, 0x38e38e39, RZ ;  /* 0x38e38e3900697827 */ /* 0x000fe200078e02ff */
[----:B------:R-:W-:Y:S02]  /*05a0*/  SHF.R.U32.HI R12, RZ, 0x1f, R35 ;  /* 0x0000001fff0c7819 */ /* 0x000fe40000011623 */
[----:B------:R-:W-:Y:S01]  /*05b0*/  IADD3 R38, R3, 0x40, RZ ;  /* 0x0000004003267810 */ /* 0x000fe20007ffe0ff */
[----:B------:R-:W-:Y:S01]  /*05c0*/  IMAD.HI R10, R10, 0x4b542805, RZ ;  /* 0x4b5428050a0a7827 */ /* 0x000fe200078e02ff */
[----:B------:R-:W-:-:S02]  /*05d0*/  LEA.HI.SX32 R60, R60, R31, 0x19 ;  /* 0x0000001f3c3c7211 */ /* 0x000fc400078fcaff */
[----:B------:R-:W-:Y:S01]  /*05e0*/  LEA.HI.SX32 R58, R58, R33, 0x19 ;  /* 0x000000213a3a7211 */ /* 0x000fe200078fcaff */
[----:B------:R-:W-:Y:S01]  /*05f0*/  IMAD.HI R31, R2, 0x4b542805, RZ ;  /* 0x4b542805021f7827 */ /* 0x000fe200078e02ff */
[----:B------:R-:W-:Y:S02]  /*0600*/  LEA.HI.SX32 R35, R35, R12, 0x19 ;  /* 0x0000000c23237211 */ /* 0x000fe400078fcaff */
[----:B------:R-:W-:Y:S01]  /*0610*/  SHF.R.U32.HI R33, RZ, 0x1f, R56 ;  /* 0x0000001fff217819 */ /* 0x000fe20000011638 */
[----:B------:R-:W-:Y:S01]  /*0620*/  IMAD.HI R73, R38, 0x38e38e39, RZ ;  /* 0x38e38e3926497827 */ /* 0x000fe200078e02ff */
[----:B------:R-:W-:Y:S02]  /*0630*/  IADD3 R2, R3, 0x58, RZ ;  /* 0x0000005803027810 */ /* 0x000fe40007ffe0ff */
[----:B------:R-:W-:Y:S01]  /*0640*/  SHF.R.U32.HI R12, RZ, 0x1f, R75 ;  /* 0x0000001fff0c7819 */ /* 0x000fe2000001164b */
[----:B------:R-:W-:Y:S01]  /*0650*/  IMAD.HI R39, R11, 0x38e38e39, RZ ;  /* 0x38e38e390b277827 */ /* 0x000fe200078e02ff */
[----:B------:R-:W-:-:S02]  /*0660*/  IADD3 R23, R3, 0x2, RZ ;  /* 0x0000000203177810 */ /* 0x000fc40007ffe0ff */
[C---:B------:R-:W-:Y:S01]  /*0670*/  IADD3 R21, R3.reuse, 0x3, RZ ;  /* 0x0000000303157810 */ /* 0x040fe20007ffe0ff */
[----:B------:R-:W-:Y:S01]  /*0680*/  IMAD.HI R57, R2, 0x38e38e39, RZ ;  /* 0x38e38e3902397827 */ /* 0x000fe200078e02ff */
[----:B------:R-:W-:Y:S02]  /*0690*/  LEA.HI.SX32 R56, R56, R33, 0x19 ;  /* 0x0000002138387211 */ /* 0x000fe400078fcaff */
[----:B------:R-:W-:Y:S01]  /*06a0*/  IADD3 R65, R3, 0x9, RZ ;  /* 0x0000000903417810 */ /* 0x000fe20007ffe0ff */
[----:B------:R-:W-:Y:S01]  /*06b0*/  IMAD.HI R44, R23, -0x77777777, R22 ;  /* 0x88888889172c7827 */ /* 0x000fe200078e0216 */
[----:B------:R-:W-:Y:S02]  /*06c0*/  SHF.R.U32.HI R0, RZ, 0x1f, R31 ;  /* 0x0000001fff007819 */ /* 0x000fe4000001161f */
[----:B------:R-:W-:Y:S01]  /*06d0*/  SHF.R.U32.HI R33, RZ, 0x1f, R10 ;  /* 0x0000001fff217819 */ /* 0x000fe2000001160a */
[----:B------:R-:W-:Y:S01]  /*06e0*/  IMAD.HI R22, R21, -0x77777777, R20 ;  /* 0x8888888915167827 */ /* 0x000fe200078e0214 */
[----:B------:R-:W-:-:S02]  /*06f0*/  IADD3 R46, R3, 0x34, RZ ;  /* 0x00000034032e7810 */ /* 0x000fc40007ffe0ff */
[----:B------:R-:W-:Y:S01]  /*0700*/  LEA.HI.SX32 R75, R75, R12, 0x1b ;  /* 0x0000000c4b4b7211 */ /* 0x000fe200078fdaff */
[----:B------:R-:W-:Y:S01]  /*0710*/  IMAD.HI R20, R65, -0x77777777, R64 ;  /* 0x8888888941147827 */ /* 0x000fe200078e0240 */
[----:B------:R-:W-:Y:S02]  /*0720*/  SHF.R.U32.HI R12, RZ, 0x1f, R73 ;  /* 0x0000001fff0c7819 */ /* 0x000fe40000011649 */
[----:B------:R-:W-:Y:S01]  /*0730*/  IADD3 R99, R3, 0x80, RZ ;  /* 0x0000008003637810 */ /* 0x000fe20007ffe0ff */
[----:B------:R-:W-:Y:S01]  /*0740*/  IMAD.HI R55, R46, 0x38e38e39, RZ ;  /* 0x38e38e392e377827 */ /* 0x000fe200078e02ff */
[----:B------:R-:W-:Y:S02]  /*0750*/  LEA.HI.SX32 R31, R31, R0, 0x19 ;  /* 0x000000001f1f7211 */ /* 0x000fe400078fcaff */
[----:B------:R-:W-:Y:S01]  /*0760*/  LEA.HI.SX32 R33, R10, R33, 0x19 ;  /* 0x000000210a217211 */ /* 0x000fe200078fcaff */
[----:B------:R-:W-:Y:S01]  /*0770*/  IMAD.HI R64, R99, 0x38e38e39, RZ ;  /* 0x38e38e3963407827 */ /* 0x000fe200078e02ff */
[----:B------:R-:W-:-:S02]  /*0780*/  SHF.R.U32.HI R0, RZ, 0x1f, R105 ;  /* 0x0000001fff007819 */ /* 0x000fc40000011669 */
[----:B------:R-:W-:Y:S01]  /*0790*/  SHF.R.U32.HI R10, RZ, 0x1f, R57 ;  /* 0x0000001fff0a7819 */ /* 0x000fe20000011639 */
[----:B------:R-:W-:Y:S01]  /*07a0*/  IMAD R5, R6, -0x1b3, R5 ;  /* 0xfffffe4d06057824 */ /* 0x000fe200078e0205 */
[----:B------:R-:W-:Y:S01]  /*07b0*/  LEA.HI.SX32 R73, R73, R12, 0x1b ;  /* 0x0000000c49497211 */ /* 0x000fe200078fdaff */
[----:B------:R-:W-:Y:S01]  /*07c0*/  IMAD R9, R54, -0x1b3, R9 ;  /* 0xfffffe4d36097824 */ /* 0x000fe200078e0209 */
[C---:B------:R-:W-:Y:S01]  /*07d0*/  IADD3 R12, R3.reuse, 0x24, RZ ;  /* 0x00000024030c7810 */ /* 0x040fe20007ffe0ff */
[----:B------:R-:W-:Y:S01]  /*07e0*/  IMAD R45, R56, -0x1b3, R45 ;  /* 0xfffffe4d382d7824 */ /* 0x000fe200078e022d */
[----:B------:R-:W-:Y:S01]  /*07f0*/  IADD3 R103, R3, 0x8c, RZ ;  /* 0x0000008c03677810 */ /* 0x000fe20007ffe0ff */
[----:B------:R-:W-:Y:S01]  /*0800*/  IMAD R38, R73, -0x90, R38 ;  /* 0xffffff7049267824 */ /* 0x000fe200078e0226 */
[----:B------:R-:W-:Y:S01]  /*0810*/  IADD3 R19, R3, 0x7, RZ ;  /* 0x0000000703137810 */ /* 0x000fe20007ffe0ff */
[----:B------:R-:W-:Y:S01]  /*0820*/  IMAD.HI R61, R12, 0x38e38e39, RZ ;  /* 0x38e38e390c3d7827 */ /* 0x000fe200078e02ff */
[----:B------:R-:W-:-:S02]  /*0830*/  LEA.HI.SX32 R105, R105, R0, 0x1b ;  /* 0x0000000069697211 */ /* 0x000fc400078fdaff */
[----:B------:R-:W-:Y:S01]  /*0840*/  LEA.HI.SX32 R57, R57, R10, 0x1b ;  /* 0x0000000a39397211 */ /* 0x000fe200078fdaff */
[----:B------:R-:W-:Y:S01]  /*0850*/  IMAD.HI R34, R103, 0x38e38e39, RZ ;  /* 0x38e38e3967227827 */ /* 0x000fe200078e02ff */
[----:B------:R-:W-:Y:S02]  /*0860*/  SHF.R.U32.HI R0, RZ, 0x1f, R55 ;  /* 0x0000001fff007819 */ /* 0x000fe40000011637 */
[----:B------:R-:W-:Y:S01]  /*0870*/  IADD3 R10, R3, 0x74, RZ ;  /* 0x00000074030a7810 */ /* 0x000fe20007ffe0ff */
[----:B------:R-:W-:Y:S01]  /*0880*/  IMAD.HI R8, R19, -0x77777777, R18 ;  /* 0x8888888913087827 */ /* 0x000fe200078e0212 */
[----:B------:R-:W-:Y:S02]  /*0890*/  IADD3 R98, R3, 0x18, RZ ;  /* 0x0000001803627810 */ /* 0x000fe40007ffe0ff */
[----:B------:R-:W-:Y:S01]  /*08a0*/  SHF.R.U32.HI R49, RZ, 0x1f, R64 ;  /* 0x0000001fff317819 */ /* 0x000fe20000011640 */
[----:B------:R-:W-:Y:S01]  /*08b0*/  IMAD.HI R69, R10, 0x38e38e39, RZ ;  /* 0x38e38e390a457827 */ /* 0x000fe200078e02ff */
[----:B------:R-:W-:-:S02]  /*08c0*/  LEA.HI.SX32 R55, R55, R0, 0x1b ;  /* 0x0000000037377211 */ /* 0x000fc400078fdaff */
[----:B------:R-:W-:Y:S01]  /*08d0*/  SHF.R.U32.HI R18, RZ, 0x1f, R39 ;  /* 0x0000001fff127819 */ /* 0x000fe20000011627 */
[----:B------:R-:W-:Y:S01]  /*08e0*/  IMAD.HI R71, R98, 0x38e38e39, RZ ;  /* 0x38e38e3962477827 */ /* 0x000fe200078e02ff */
[----:B------:R-:W-:Y:S02]  /*08f0*/  IADD3 R0, R3, 0x4c, RZ ;  /* 0x0000004c03007810 */ /* 0x000fe40007ffe0ff */
[----:B------:R-:W-:Y:S01]  /*0900*/  LEA.HI.SX32 R64, R64, R49, 0x1b ;  /* 0x0000003140407211 */ /* 0x000fe200078fdaff */
[----:B------:R-:W-:Y:S01]  /*0910*/  IMAD.HI R47, R98, 0x4b542805, RZ ;  /* 0x4b542805622f7827 */ /* 0x000fe200078e02ff */
[----:B------:R-:W-:Y:S02]  /*0920*/  SHF.R.U32.HI R32, RZ, 0x1f, R61 ;  /* 0x0000001fff207819 */ /* 0x000fe4000001163d */
[----:B------:R-:W-:Y:S01]  /*0930*/  SHF.R.U32.HI R49, RZ, 0x1f, R34 ;  /* 0x0000001fff317819 */ /* 0x000fe20000011622 */
[----:B------:R-:W-:Y:S01]  /*0940*/  IMAD.HI R63, R0, 0x38e38e39, RZ ;  /* 0x38e38e39003f7827 */ /* 0x000fe200078e02ff */
[----:B------:R-:W-:-:S02]  /*0950*/  LEA.HI.SX32 R39, R39, R18, 0x1b ;  /* 0x0000001227277211 */ /* 0x000fc400078fdaff */
[----:B------:R-:W-:Y:S01]  /*0960*/  SHF.R.U32.HI R18, RZ, 0x1f, R69 ;  /* 0x0000001fff127819 */ /* 0x000fe20000011645 */
[----:B------:R-:W-:Y:S01]  /*0970*/  IMAD R41, R58, -0x1b3, R41 ;  /* 0xfffffe4d3a297824 */ /* 0x000fe200078e0229 */
[----:B------:R-:W-:Y:S01]  /*0980*/  LEA.HI.SX32 R61, R61, R32, 0x1b ;  /* 0x000000203d3d7211 */ /* 0x000fe200078fdaff */
[----:B------:R-:W-:Y:S01]  /*0990*/  IMAD R43, R60, -0x1b3, R43 ;  /* 0xfffffe4d3c2b7824 */ /* 0x000fe200078e022b */
[----:B------:R-:W-:Y:S01]  /*09a0*/  LEA.HI.SX32 R34, R34, R49, 0x1b ;  /* 0x0000003122227211 */ /* 0x000fe200078fdaff */
[----:B------:R-:W-:Y:S01]  /*09b0*/  IMAD R2, R57, -0x90, R2 ;  /* 0xffffff7039027824 */ /* 0x000fe200078e0202 */
[----:B------:R-:W-:Y:S01]  /*09c0*/  SHF.R.U32.HI R32, RZ, 0x1f, R71 ;  /* 0x0000001fff207819 */ /* 0x000fe20000011647 */
[----:B------:R-:W-:Y:S01]  /*09d0*/  IMAD R46, R55, -0x90, R46 ;  /* 0xffffff70372e7824 */ /* 0x000fe200078e022e */
[----:B------:R-:W-:Y:S01]  /*09e0*/  IADD3 R49, R3, 0xc9, RZ ;  /* 0x000000c903317810 */ /* 0x000fe20007ffe0ff */
[----:B------:R-:W-:Y:S01]  /*09f0*/  IMAD.HI R16, R16, 0x38e38e39, RZ ;  /* 0x38e38e3910107827 */ /* 0x000fe200078e02ff */
[----:B------:R-:W-:-:S02]  /*0a00*/  LEA.HI.SX32 R69, R69, R18, 0x1b ;  /* 0x0000001245457211 */ /* 0x000fc400078fdaff */
[----:B------:R-:W-:Y:S01]  /*0a10*/  SHF.R.U32.HI R18, RZ, 0x1f, R63 ;  /* 0x0000001fff127819 */ /* 0x000fe2000001163f */
[----:B------:R-:W-:Y:S01]  /*0a20*/  IMAD R96, R75, -0x90, R96 ;  /* 0xffffff704b607824 */ /* 0x000fe200078e0260 */
[----:B------:R-:W-:Y:S01]  /*0a30*/  LEA.HI.SX32 R71, R71, R32, 0x1b ;  /* 0x0000002047477211 */ /* 0x000fe200078fdaff */
[----:B------:R-:W-:Y:S01]  /*0a40*/  IMAD.HI R32, R49, 0x4b542805, RZ ;  /* 0x4b54280531207827 */ /* 0x000fe200078e02ff */
[----:B------:R-:W-:Y:S02]  /*0a50*/  IADD3 R53, R3, 0x86, RZ ;  /* 0x0000008603357810 */ /* 0x000fe40007ffe0ff */
[----:B------:R-:W-:Y:S01]  /*0a60*/  LEA.HI.SX32 R63, R63, R18, 0x1b ;  /* 0x000000123f3f7211 */ /* 0x000fe200078fdaff */
[----:B------:R-:W-:Y:S01]  /*0a70*/  IMAD R99, R64, -0x90, R99 ;  /* 0xffffff7040637824 */ /* 0x000fe200078e0263 */
[----:B------:R-:W-:Y:S01]  /*0a80*/  SHF.R.U32.HI R18, RZ, 0x1f, R47 ;  /* 0x0000001fff127819 */ /* 0x000fe2000001162f */
[----:B------:R-:W-:Y:S01]  /*0a90*/  IMAD.HI R6, R53, 0x4b542805, RZ ;  /* 0x4b54280535067827 */ /* 0x000fe200078e02ff */
[----:B------:R-:W-:-:S02]  /*0aa0*/  SHF.R.U32.HI R59, RZ, 0x1f, R32 ;  /* 0x0000001fff3b7819 */ /* 0x000fc40000011620 */
[----:B------:R-:W-:Y:S01]  /*0ab0*/  LEA.HI.SX32 R47, R47, R18, 0x19 ;  /* 0x000000122f2f7211 */ /* 0x000fe200078fcaff */
[----:B------:R-:W-:Y:S01]  /*0ac0*/  IMAD R0, R63, -0x90, R0 ;  /* 0xffffff703f007824 */ /* 0x000fe200078e0200 */
[----:B------:R-:W-:Y:S01]  /*0ad0*/  LEA.HI.SX32 R32, R32, R59, 0x19 ;  /* 0x0000003b20207211 */ /* 0x000fe200078fcaff */
[----:B------:R-:W-:Y:S01]  /*0ae0*/  IMAD R12, R61, -0x90, R12 ;  /* 0xffffff703d0c7824 */ /* 0x000fe200078e020c */
[----:B------:R-:W-:Y:S01]  /*0af0*/  IADD3 R51, R3, 0x9e, RZ ;  /* 0x0000009e03337810 */ /* 0x000fe20007ffe0ff */
[----:B------:R-:W-:Y:S01]  /*0b00*/  IMAD R47, R47, -0x1b3, R98 ;  /* 0xfffffe4d2f2f7824 */ /* 0x000fe200078e0262 */
[----:B------:R-:W-:Y:S01]  /*0b10*/  SHF.R.U32.HI R59, RZ, 0x1f, R6 ;  /* 0x0000001fff3b7819 */ /* 0x000fe20000011606 */
[----:B------:R-:W-:Y:S01]  /*0b20*/  IMAD R98, R71, -0x90, R98 ;  /* 0xffffff7047627824 */ /* 0x000fe200078e0262 */
[----:B------:R-:W-:Y:S01]  /*0b30*/  IADD3 R70, R3, 0x15d, RZ ;  /* 0x0000015d03467810 */ /* 0x000fe20007ffe0ff */
[----:B------:R-:W-:Y:S01]  /*0b40*/  IMAD.HI R18, R51, 0x4b542805, RZ ;  /* 0x4b54280533127827 */ /* 0x000fe200078e02ff */
[----:B------:R-:W-:-:S02]  /*0b50*/  LEA.HI.SX32 R6, R6, R59, 0x19 ;  /* 0x0000003b06067211 */ /* 0x000fc400078fcaff */
[C---:B------:R-:W-:Y:S01]  /*0b60*/  IADD3 R72, R3.reuse, 0x132, RZ ;  /* 0x0000013203487810 */ /* 0x040fe20007ffe0ff */
[----:B------:R-:W-:Y:S01]  /*0b70*/  IMAD.HI R71, R70, 0x4b542805, RZ ;  /* 0x4b54280546477827 */ /* 0x000fe200078e02ff */
[----:B------:R-:W-:Y:S02]  /*0b80*/  SHF.R.U32.HI R77, RZ, 0x1f, R18 ;  /* 0x0000001fff4d7819 */ /* 0x000fe40000011612 */
[----:B------:R-:W-:Y:S01]  /*0b90*/  IADD3 R76, R3, 0x5b, RZ ;  /* 0x0000005b034c7810 */ /* 0x000fe20007ffe0ff */
[----:B------:R-:W-:Y:S01]  /*0ba0*/  IMAD R53, R6, -0x1b3, R53 ;  /* 0xfffffe4d06357824 */ /* 0x000fe200078e0235 */
[----:B------:R-:W-:Y:S01]  /*0bb0*/  SHF.R.U32.HI R6, RZ, 0x1f, R71 ;  /* 0x0000001fff067819 */ /* 0x000fe20000011647 */
[----:B------:R-:W-:Y:S01]  /*0bc0*/  IMAD.HI R73, R72, 0x4b542805, RZ ;  /* 0x4b54280548497827 */ /* 0x000fe200078e02ff */
[----:B------:R-:W-:Y:S02]  /*0bd0*/  LEA.HI.SX32 R18, R18, R77, 0x19 ;  /* 0x0000004d12127211 */ /* 0x000fe400078fcaff */
[----:B------:R-:W-:Y:S01]  /*0be0*/  LEA.HI.SX32 R71, R71, R6, 0x19 ;  /* 0x0000000647477211 */ /* 0x000fe200078fcaff */
[----:B------:R-:W-:Y:S01]  /*0bf0*/  IMAD.HI R77, R76, 0x4b542805, RZ ;  /* 0x4b5428054c4d7827 */ /* 0x000fe200078e02ff */
[----:B------:R-:W-:-:S02]  /*0c00*/  IADD3 R54, R3, 0x1d, RZ ;  /* 0x0000001d03367810 */ /* 0x000fc40007ffe0ff */
[----:B------:R-:W-:Y:S01]  /*0c10*/  SHF.R.U32.HI R6, RZ, 0x1f, R73 ;  /* 0x0000001fff067819 */ /* 0x000fe20000011649 */
[----:B------:R-:W-:Y:S01]  /*0c20*/  IMAD R51, R18, -0x1b3, R51 ;  /* 0xfffffe4d12337824 */ /* 0x000fe200078e0233 */
[----:B------:R-:W-:Y:S01]  /*0c30*/  IADD3 R78, R3, 0x11f, RZ ;  /* 0x0000011f034e7810 */ /* 0x000fe20007ffe0ff */
[----:B------:R-:W-:Y:S01]  /*0c40*/  IMAD.HI R59, R54, 0x4b542805, RZ ;  /* 0x4b542805363b7827 */ /* 0x000fe200078e02ff */
[----:B------:R-:W-:Y:S02]  /*0c50*/  LEA.HI.SX32 R73, R73, R6, 0x19 ;  /* 0x0000000649497211 */ /* 0x000fe400078fcaff */
[C---:B------:R-:W-:Y:S01]  /*0c60*/  IADD3 R56, R3.reuse, 0xb6, RZ ;  /* 0x000000b603387810 */ /* 0x040fe20007ffe0ff */
[----:B------:R-:W-:Y:S01]  /*0c70*/  IMAD.HI R79, R78, 0x4b542805, RZ ;  /* 0x4b5428054e4f7827 */ /* 0x000fe200078e02ff */
[----:B------:R-:W-:Y:S02]  /*0c80*/  SHF.R.U32.HI R6, RZ, 0x1f, R77 ;  /* 0x0000001fff067819 */ /* 0x000fe4000001164d */
[----:B------:R-:W-:Y:S01]  /*0c90*/  IADD3 R58, R3, 0x8b, RZ ;  /* 0x0000008b033a7810 */ /* 0x000fe20007ffe0ff */
[----:B------:R-:W-:Y:S01]  /*0ca0*/  IMAD.HI R57, R56, 0x4b542805, RZ ;  /* 0x4b54280538397827 */ /* 0x000fe200078e02ff */
[----:B------:R-:W-:-:S02]  /*0cb0*/  LEA.HI.SX32 R77, R77, R6, 0x19 ;  /* 0x000000064d4d7211 */ /* 0x000fc400078fcaff */
[----:B------:R-:W-:Y:S01]  /*0cc0*/  SHF.R.U32.HI R60, RZ, 0x1f, R59 ;  /* 0x0000001fff3c7819 */ /* 0x000fe2000001163b */
[----:B------:R-:W-:Y:S01]  /*0cd0*/  IMAD.HI R62, R58, 0x4b542805, RZ ;  /* 0x4b5428053a3e7827 */ /* 0x000fe200078e02ff */
[----:B------:R-:W-:Y:S02]  /*0ce0*/  SHF.R.U32.HI R6, RZ, 0x1f, R79 ;  /* 0x0000001fff067819 */ /* 0x000fe4000001164f */
[----:B------:R-:W-:Y:S01]  /*0cf0*/  LEA.HI.SX32 R55, R59, R60, 0x19 ;  /* 0x0000003c3b377211 */ /* 0x000fe200078fcaff */
[----:B------:R-:W-:Y:S01]  /*0d00*/  IMAD R49, R32, -0x1b3, R49 ;  /* 0xfffffe4d20317824 */ /* 0x000fe200078e0231 */
[----:B------:R-:W-:Y:S01]  /*0d10*/  LEA.HI.SX32 R79, R79, R6, 0x19 ;  /* 0x000000064f4f7211 */ /* 0x000fe200078fcaff */
[----:B------:R-:W-:Y:S01]  /*0d20*/  IMAD R103, R34, -0x90, R103 ;  /* 0xffffff7022677824 */ /* 0x000fe200078e0267 */
[----:B------:R-:W-:Y:S01]  /*0d30*/  SHF.R.U32.HI R60, RZ, 0x1f, R57 ;  /* 0x0000001fff3c7819 */ /* 0x000fe20000011639 */
[----:B------:R-:W-:Y:S01]  /*0d40*/  IMAD R10, R69, -0x90, R10 ;  /* 0xffffff70450a7824 */ /* 0x000fe200078e020a */
[----:B------:R-:W-:Y:S01]  /*0d50*/  IADD3 R6, R3, 0x498, RZ ;  /* 0x0000049803067810 */ /* 0x000fe20007ffe0ff */
[----:B------:R-:W-:Y:S01]  /*0d60*/  IMAD R85, R85, -0x1b3, R84 ;  /* 0xfffffe4d55557824 */ /* 0x000fe200078e0254 */
[----:B------:R-:W-:Y:S01]  /*0d70*/  IADD3 R74, R3, 0x107, RZ ;  /* 0x00000107034a7810 */ /* 0x000fe20007ffe0ff */
[----:B------:R-:W-:Y:S01]  /*0d80*/  HFMA2.MMA R84, -RZ, RZ, 0, 0 ;  /* 0x00000000ff547435 */ /* 0x000fe200000001ff */
        /* <DEDUP_REMOVED lines=8> */
[C---:B------:R-:W-:Y:S02]  /*0e10*/  IADD3 R67, R3.reuse, 0xe, RZ ;  /* 0x0000000e03437810 */ /* 0x040fe40007ffe0ff */
[----:B------:R-:W-:Y:S01]  /*0e20*/  LEA.HI.SX32 R59, R62, R59, 0x19 ;  /* 0x0000003b3e3b7211 */ /* 0x000fe200078fcaff */
[----:B------:R-:W-:Y:S01]  /*0e30*/  IMAD.HI R63, R60, 0x4b542805, RZ ;  /* 0x4b5428053c3f7827 */ /* 0x000fe200078e02ff */
[----:B------:R-:W-:-:S02]  /*0e40*/  IADD3 R62, R3, 0x6e, RZ ;  /* 0x0000006e033e7810 */ /* 0x000fc40007ffe0ff */
[----:B------:R-:W-:Y:S01]  /*0e50*/  LEA.HI.SX32 R102, R16, R109, 0x1b ;  /* 0x0000006d10667211 */ /* 0x000fe200078fdaff */
[----:B------:R-:W-:Y:S01]  /*0e60*/  IMAD.HI R81, R80, 0x4b542805, RZ ;  /* 0x4b54280550517827 */ /* 0x000fe200078e02ff */
[----:B------:R-:W-:Y:S02]  /*0e70*/  SHF.R.U32.HI R109, RZ, 0x1f, R6 ;  /* 0x0000001fff6d7819 */ /* 0x000fe40000011606 */
[----:B------:R-:W-:Y:S01]  /*0e80*/  SHF.R.U32.HI R18, RZ, 0x1f, R75 ;  /* 0x0000001fff127819 */ /* 0x000fe2000001164b */
[----:B------:R-:W-:Y:S01]  /*0e90*/  IMAD.HI R40, R67, -0x77777777, R66 ;  /* 0x8888888943287827 */ /* 0x000fe200078e0242 */
[----:B------:R-:W-:Y:S02]  /*0ea0*/  IADD3 R82, R3, 0xf4, RZ ;  /* 0x000000f403527810 */ /* 0x000fe40007ffe0ff */
[----:B------:R-:W-:Y:S01]  /*0eb0*/  SHF.R.U32.HI R64, RZ, 0x1f, R63 ;  /* 0x0000001fff407819 */ /* 0x000fe2000001163f */
[----:B------:R-:W-:Y:S01]  /*0ec0*/  IMAD.HI R66, R62, 0x4b542805, RZ ;  /* 0x4b5428053e427827 */ /* 0x000fe200078e02ff */
[----:B------:R-:W-:-:S02]  /*0ed0*/  LEA.HI.SX32 R32, R6, R109, 0x19 ;  /* 0x0000006d06207211 */ /* 0x000fc400078fcaff */
[----:B------:R-:W-:Y:S01]  /*0ee0*/  IADD3 R25, R3, 0xd, RZ ;  /* 0x0000000d03197810 */ /* 0x000fe20007ffe0ff */
[----:B------:R-:W-:Y:S01]  /*0ef0*/  IMAD.HI R83, R82, 0x4b542805, RZ ;  /* 0x4b54280552537827 */ /* 0x000fe200078e02ff */
[----:B------:R-:W-:Y:S02]  /*0f00*/  SHF.R.U32.HI R6, RZ, 0x1f, R97 ;  /* 0x0000001fff067819 */ /* 0x000fe40000011661 */
[----:B------:R-:W-:Y:S01]  /*0f10*/  LEA.HI.SX32 R75, R75, R18, 0x19 ;  /* 0x000000124b4b7211 */ /* 0x000fe200078fcaff */
[----:B------:R-:W-:Y:S01]  /*0f20*/  IMAD.HI R24, R25, -0x77777777, R24 ;  /* 0x8888888919187827 */ /* 0x000fe200078e0218 */
[----:B------:R-:W-:Y:S02]  /*0f30*/  SHF.R.U32.HI R18, RZ, 0x1f, R81 ;  /* 0x0000001fff127819 */ /* 0x000fe40000011651 */
[----:B------:R-:W-:Y:S01]  /*0f40*/  LEA.HI.SX32 R61, R63, R64, 0x19 ;  /* 0x000000403f3d7211 */ /* 0x000fe200078fcaff */
[----:B------:R-:W-:Y:S01]  /*0f50*/  IMAD R59, R59, -0x1b3, R58 ;  /* 0xfffffe4d3b3b7824 */ /* 0x000fe200078e023a */
[----:B------:R-:W-:Y:S01]  /*0f60*/  SHF.R.U32.HI R63, RZ, 0x1f, R66 ;  /* 0x0000001fff3f7819 */ /* 0x000fe20000011642 */
[----:B------:R-:W-:Y:S01]  /*0f70*/  IMAD R55, R55, -0x1b3, R54 ;  /* 0xfffffe4d37377824 */ /* 0x000fe200078e0236 */
[----:B------:R-:W-:Y:S01]  /*0f80*/  LEA.HI.SX32 R97, R97, R6, 0x1d ;  /* 0x0000000661617211 */ /* 0x000fe200078feaff */
[----:B------:R-:W-:Y:S01]  /*0f90*/  IMAD R61, R61, -0x1b3, R60 ;  /* 0xfffffe4d3d3d7824 */ /* 0x000fe200078e023c */
[----:B------:R-:W-:Y:S01]  /*0fa0*/  LEA.HI.SX32 R81, R81, R18, 0x19 ;  /* 0x0000001251517211 */ /* 0x000fe200078fcaff */
[----:B------:R-:W-:Y:S01]  /*0fb0*/  HFMA2.MMA R60, -RZ, RZ, 0, 0 ;  /* 0x00000000ff3c7435 */ /* 0x000fe200000001ff */
[----:B------:R-:W-:Y:S01]  /*0fc0*/  SHF.R.U32.HI R18, RZ, 0x1f, R101 ;  /* 0x0000001fff127819 */ /* 0x000fe20000011665 */
[----:B------:R-:W-:Y:S01]  /*0fd0*/  IMAD R77, R77, -0x1b3, R76 ;  /* 0xfffffe4d4d4d7824 */ /* 0x000fe200078e024c */
[----:B------:R-:W-:Y:S01]  /*0fe0*/  SHF.R.U32.HI R16, RZ, 0x1f, R83 ;  /* 0x0000001fff107819 */ /* 0x000fe20000011653 */
[----:B------:R-:W-:Y:S01]  /*0ff0*/  IMAD R57, R57, -0x1b3, R56 ;  /* 0xfffffe4d39397824 */ /* 0x000fe200078e0238 */
[----:B------:R-:W-:Y:S01]  /*1000*/  IADD3 R6, R3, 0x620, RZ ;  /* 0x0000062003067810 */ /* 0x000fe20007ffe0ff */
[----:B------:R-:W-:Y:S01]  /*1010*/  IMAD R73, R73, -0x1b3, R72 ;  /* 0xfffffe4d49497824 */ /* 0x000fe200078e0248 */
[----:B------:R-:W-:Y:S01]  /*1020*/  LEA.HI.SX32 R63, R66, R63, 0x19 ;  /* 0x0000003f423f7211 */ /* 0x000fe200078fcaff */
[----:B------:R-:W-:Y:S01]  /*1030*/  IMAD R66, R97, -0xf, R15 ;  /* 0xfffffff161427824 */ /* 0x000fe200078e020f */
[----:B------:R-:W-:Y:S01]  /*1040*/  SHF.R.U32.HI R109, RZ, 0x1f, R26 ;  /* 0x0000001fff6d7819 */ /* 0x000fe2000001161a */
[----:B------:R-:W0:Y:S01]  /*1050*/  S2R R15, SR_CTAID.X ;  /* 0x00000000000f7919 */ /* 0x000e220000002500 */
[----:B------:R-:W-:Y:S01]  /*1060*/  IADD3 R34, R3, 0x1014, RZ ;  /* 0x0000101403227810 */ /* 0x000fe20007ffe0ff */
[----:B------:R-:W-:Y:S01]  /*1070*/  IMAD.HI R60, R61, -0x77777777, R60 ;  /* 0x888888893d3c7827 */ /* 0x000fe200078e023c */
[----:B------:R-:W-:Y:S01]  /*1080*/  SHF.R.U32.HI R111, RZ, 0x1f, R24 ;  /* 0x0000001fff6f7819 */ /* 0x000fe20000011618 */
[----:B------:R-:W-:Y:S01]  /*1090*/  HFMA2.MMA R56, -RZ, RZ, 0, 0 ;  /* 0x00000000ff387435 */ /* 0x000fe200000001ff */
[----:B------:R-:W-:Y:S01]  /*10a0*/  LEA.HI.SX32 R101, R101, R18, 0x1b ;  /* 0x0000001265657211 */ /* 0x000fe200078fdaff */
[----:B------:R-:W-:Y:S01]  /*10b0*/  IMAD.HI R34, R34, 0x4b542805, RZ ;  /* 0x4b54280522227827 */ /* 0x000fe200078e02ff */
[----:B------:R-:W-:-:S02]  /*10c0*/  LEA.HI.SX32 R83, R83, R16, 0x19 ;  /* 0x0000001053537211 */ /* 0x000fc400078fcaff */
[C---:B------:R-:W-:Y:S01]  /*10d0*/  IADD3 R18, R3.reuse, 0x119c, RZ ;  /* 0x0000119c03127810 */ /* 0x040fe20007ffe0ff */
[----:B------:R-:W-:Y:S01]  /*10e0*/  IMAD.HI R16, R6, 0x38e38e39, RZ ;  /* 0x38e38e3906107827 */ /* 0x000fe200078e02ff */
[----:B------:R-:W-:Y:S02]  /*10f0*/  LEA.HI.SX32 R109, R26, R109, 0x1d ;  /* 0x0000006d1a6d7211 */ /* 0x000fe400078feaff */
[----:B------:R-:W-:Y:S01]  /*1100*/  LEA.HI.SX32 R24, R24, R111, 0x1d ;  /* 0x0000006f18187211 */ /* 0x000fe200078feaff */
[----:B------:R-:W-:Y:S01]  /*1110*/  IMAD.HI R18, R18, 0x4b542805, RZ ;  /* 0x4b54280512127827 */ /* 0x000fe200078e02ff */
[----:B------:R-:W-:Y:S02]  /*1120*/  SHF.R.U32.HI R97, RZ, 0x1f, R16 ;  /* 0x0000001fff617819 */ /* 0x000fe40000011610 */
[----:B------:R-:W-:Y:S01]  /*1130*/  IADD3 R68, R3, 0x43, RZ ;  /* 0x0000004303447810 */ /* 0x000fe20007ffe0ff */
[----:B------:R-:W-:Y:S01]  /*1140*/  IMAD R13, R109, -0xf, R13 ;  /* 0xfffffff16d0d7824 */ /* 0x000fe200078e020d */
[----:B------:R-:W-:Y:S01]  /*1150*/  SHF.R.U32.HI R109, RZ, 0x1f, R34 ;  /* 0x0000001fff6d7819 */ /* 0x000fe20000011622 */
[----:B------:R-:W-:Y:S01]  /*1160*/  IMAD R26, R24, -0xf, R25 ;  /* 0xfffffff1181a7824 */ /* 0x000fe200078e0219 */
[----:B------:R-:W-:Y:S01]  /*1170*/  IADD3 R93, R3, 0x1, RZ ;  /* 0x00000001035d7810 */ /* 0x000fe20007ffe0ff */
[----:B------:R-:W-:Y:S01]  /*1180*/  IMAD.HI R25, R6, 0x4b542805, RZ ;  /* 0x4b54280506197827 */ /* 0x000fe200078e02ff */
[----:B------:R-:W-:-:S02]  /*1190*/  LEA.HI.SX32 R6, R16, R97, 0x1b ;  /* 0x0000006110067211 */ /* 0x000fc400078fdaff */
[----:B------:R-:W-:Y:S01]  /*11a0*/  SHF.R.U32.HI R97, RZ, 0x1f, R18 ;  /* 0x0000001fff617819 */ /* 0x000fe20000011612 */
[----:B------:R-:W-:Y:S01]  /*11b0*/  IMAD.HI R69, R68, 0x4b542805, RZ ;  /* 0x4b54280544457827 */ /* 0x000fe200078e02ff */
[----:B------:R-:W-:Y:S02]  /*11c0*/  LEA.HI.SX32 R34, R34, R109, 0x19 ;  /* 0x0000006d22227211 */ /* 0x000fe400078fcaff */
[----:B------:R-:W-:Y:S01]  /*11d0*/  SHF.R.U32.HI R109, RZ, 0x1f, R48 ;  /* 0x0000001fff6d7819 */ /* 0x000fe20000011630 */
[----:B------:R-:W-:Y:S01]  /*11e0*/  IMAD.HI R92, R93, -0x77777777, R92 ;  /* 0x888888895d5c7827 */ /* 0x000fe200078e025c */
[----:B------:R-:W-:Y:S02]  /*11f0*/  IADD3 R95, R3, 0x8, RZ ;  /* 0x00000008035f7810 */ /* 0x000fe40007ffe0ff */
[----:B------:R-:W-:Y:S01]  /*1200*/  LEA.HI.SX32 R24, R18, R97, 0x19 ;  /* 0x0000006112187211 */ /* 0x000fe200078fcaff */
[----:B------:R-:W-:Y:S01]  /*1210*/  IMAD R71, R71, -0x1b3, R70 ;  /* 0xfffffe4d47477824 */ /* 0x000fe200078e0246 */
[----:B------:R-:W-:Y:S01]  /*1220*/  IADD3 R89, R3, 0x5, RZ ;  /* 0x0000000503597810 */ /* 0x000fe20007ffe0ff */
[----:B------:R-:W-:Y:S01]  /*1230*/  IMAD.HI R94, R95, -0x77777777, R94 ;  /* 0x888888895f5e7827 */ /* 0x000fe200078e025e */
[----:B------:R-:W-:Y:S01]  /*1240*/  SHF.R.U32.HI R97, RZ, 0x1f, R52 ;  /* 0x0000001fff617819 */ /* 0x000fe20000011634 */
[----:B------:R-:W-:Y:S01]  /*1250*/  HFMA2.MMA R70, -RZ, RZ, 0, 0 ;  /* 0x00000000ff467435 */ /* 0x000fe200000001ff */
[----:B------:R-:W-:Y:S01]  /*1260*/  SHF.R.U32.HI R64, RZ, 0x1f, R69 ;  /* 0x0000001fff407819 */ /* 0x000fe20000011645 */
[----:B------:R-:W-:Y:S01]  /*1270*/  IMAD.HI R42, R89, -0x77777777, R88 ;  /* 0x88888889592a7827 */ /* 0x000fe200078e0258 */
[----:B------:R-:W-:-:S02]  /*1280*/  LEA.HI.SX32 R109, R48, R109, 0x1d ;  /* 0x0000006d306d7211 */ /* 0x000fc400078feaff */
[----:B------:R-:W-:Y:S01]  /*1290*/  SHF.R.U32.HI R16, RZ, 0x1f, R25 ;  /* 0x0000001fff107819 */ /* 0x000fe20000011619 */
[----:B------:R-:W-:Y:S01]  /*12a0*/  IMAD R88, R39, -0x90, R11 ;  /* 0xffffff7027587824 */ /* 0x000fe200078e020b */
[----:B------:R-:W-:Y:S01]  /*12b0*/  LEA.HI.SX32 R18, R52, R97, 0x1d ;  /* 0x0000006134127211 */ /* 0x000fe200078feaff */
[C---:B------:R-:W-:Y:S01]  /*12c0*/  IMAD R97, R50.reuse, -0x90, R3 ;  /* 0xffffff7032617824 */ /* 0x040fe200078e0203 */
[----:B------:R-:W-:Y:S01]  /*12d0*/  LEA.HI.SX32 R69, R69, R64, 0x19 ;  /* 0x0000004045457211 */ /* 0x000fe200078fcaff */
[----:B------:R-:W-:Y:S01]  /*12e0*/  IMAD R64, R109, -0xf, R11 ;  /* 0xfffffff16d407824 */ /* 0x000fe200078e020b */
[----:B0-----:R-:W-:Y:S01]  /*12f0*/  SHF.R.S32.HI R109, RZ, 0x3, R15 ;  /* 0x00000003ff6d7819 */ /* 0x001fe2000001140f */
[----:B------:R-:W-:Y:S01]  /*1300*/  HFMA2.MMA R52, -RZ, RZ, 0, 0 ;  /* 0x00000000ff347435 */ /* 0x000fe200000001ff */
[----:B------:R-:W-:Y:S01]  /*1310*/  SHF.R.U32.HI R11, RZ, 0x1f, R92 ;  /* 0x0000001fff0b7819 */ /* 0x000fe2000001165c */
[----:B------:R-:W-:Y:S01]  /*1320*/  IMAD R69, R69, -0x1b3, R68 ;  /* 0xfffffe4d45457824 */ /* 0x000fe200078e0244 */
[----:B------:R-:W-:Y:S01]  /*1330*/  LEA.HI.SX32 R25, R25, R16, 0x19 ;  /* 0x0000001019197211 */ /* 0x000fe200078fcaff */
[----:B------:R-:W-:Y:S01]  /*1340*/  IMAD R16, R50, 0x480, R97 ;  /* 0x0000048032107824 */ /* 0x000fe200078e0261 */
[----:B------:R-:W-:Y:S01]  /*1350*/  SHF.R.U32.HI R39, RZ, 0x1f, R94 ;  /* 0x0000001fff277819 */ /* 0x000fe2000001165e */
[C---:B------:R-:W-:Y:S01]  /*1360*/  IMAD R97, R109.reuse, 0x4800, R38 ;  /* 0x000048006d617824 */ /* 0x040fe200078e0226 */
[----:B------:R-:W-:Y:S01]  /*1370*/  SHF.R.U32.HI R48, RZ, 0x1f, R107 ;  /* 0x0000001fff307819 */ /* 0x000fe2000001166b */
[C---:B------:R-:W-:Y:S01]  /*1380*/  IMAD R2, R109.reuse, 0x4800, R2 ;  /* 0x000048006d027824 */ /* 0x040fe200078e0202 */
[----:B------:R-:W-:Y:S01]  /*1390*/  LEA.HI.SX32 R92, R92, R11, 0x1d ;  /* 0x0000000b5c5c7211 */ /* 0x000fe200078feaff */
[C---:B------:R-:W-:Y:S01]  /*13a0*/  IMAD R11, R109.reuse, 0x4800, R0 ;  /* 0x000048006d0b7824 */ /* 0x040fe200078e0200 */
[----:B------:R-:W-:Y:S01]  /*13b0*/  LEA.HI.SX32 R94, R94, R39, 0x1d ;  /* 0x000000275e5e7211 */ /* 0x000fe200078feaff */
[----:B------:R-:W-:Y:S01]  /*13c0*/  IMAD R0, R109, 0x4800, R16 ;  /* 0x000048006d007824 */ /* 0x000fe200078e0210 */
[----:B------:R-:W-:Y:S01]  /*13d0*/  LEA.HI.SX32 R107, R107, R48, 0x1d ;  /* 0x000000306b6b7211 */ /* 0x000fe200078feaff */
[----:B------:R-:W-:Y:S01]  /*13e0*/  IMAD R39, R109, 0x4800, R46 ;  /* 0x000048006d277824 */ /* 0x000fe200078e022e */
[----:B------:R-:W-:Y:S01]  /*13f0*/  IADD3 R16, R3, 0x310, RZ ;  /* 0x0000031003107810 */ /* 0x000fe20007ffe0ff */
[----:B------:R-:W-:Y:S01]  /*1400*/  IMAD R38, R94, -0xf, R95 ;  /* 0xfffffff15e267824 */ /* 0x000fe200078e025f */
[----:B------:R-:W-:Y:S01]  /*1410*/  SHF.R.U32.HI R95, RZ, 0x1f, R22 ;  /* 0x0000001fff5f7819 */ /* 0x000fe20000011616 */
[----:B------:R-:W-:Y:S01]  /*1420*/  IMAD R37, R107, -0xf, R37 ;  /* 0xfffffff16b257824 */ /* 0x000fe200078e0225 */
[----:B------:R-:W-:Y:S01]  /*1430*/  SHF.R.U32.HI R107, RZ, 0x1f, R44 ;  /* 0x0000001fff6b7819 */ /* 0x000fe2000001162c */
[----:B------:R-:W-:Y:S01]  /*1440*/  IMAD.HI R106, R16, 0x38e38e39, RZ ;  /* 0x38e38e39106a7827 */ /* 0x000fe200078e02ff */
[----:B------:R-:W-:Y:S01]  /*1450*/  IADD3 R46, R3, 0x188, RZ ;  /* 0x00000188032e7810 */ /* 0x000fe20007ffe0ff */
[----:B------:R-:W-:Y:S01]  /*1460*/  HFMA2.MMA R68, -RZ, RZ, 0, 0 ;  /* 0x00000000ff447435 */ /* 0x000fe200000001ff */
[----:B------:R-:W-:Y:S01]  /*1470*/  LEA.HI.SX32 R95, R22, R95, 0x1d ;  /* 0x0000005f165f7211 */ /* 0x000fe200078feaff */
[----:B------:R-:W-:Y:S01]  /*1480*/  IMAD R22, R92, -0xf, R93 ;  /* 0xfffffff15c167824 */ /* 0x000fe200078e025d */
[----:B------:R-:W-:Y:S01]  /*1490*/  LEA.HI.SX32 R107, R44, R107, 0x1d ;  /* 0x0000006b2c6b7211 */ /* 0x000fe200078feaff */
[----:B------:R-:W-:Y:S01]  /*14a0*/  IMAD.HI R44, R46, 0x4b542805, RZ ;  /* 0x4b5428052e2c7827 */ /* 0x000fe200078e02ff */
[----:B------:R-:W-:-:S02]  /*14b0*/  SHF.R.U32.HI R93, RZ, 0x1f, R106 ;  /* 0x0000001fff5d7819 */ /* 0x000fc4000001166a */
[----:B------:R-:W-:Y:S01]  /*14c0*/  SHF.R.U32.HI R115, RZ, 0x1f, R40 ;  /* 0x0000001fff737819 */ /* 0x000fe20000011628 */
[----:B------:R-:W-:Y:S01]  /*14d0*/  IMAD R94, R95, -0xf, R21 ;  /* 0xfffffff15f5e7824 */ /* 0x000fe200078e0215 */
[----:B------:R-:W-:Y:S01]  /*14e0*/  LEA.HI.SX32 R106, R106, R93, 0x1b ;  /* 0x0000005d6a6a7211 */ /* 0x000fe200078fdaff */
[----:B------:R-:W-:Y:S01]  /*14f0*/  IMAD.HI R93, R89, 0x4b542805, RZ ;  /* 0x4b542805595d7827 */ /* 0x000fe200078e02ff */
[----:B------:R-:W-:Y:S02]  /*1500*/  SHF.R.U32.HI R21, RZ, 0x1f, R44 ;  /* 0x0000001fff157819 */ /* 0x000fe4000001162c */
[----:B------:R-:W-:Y:S01]  /*1510*/  SHF.R.U32.HI R95, RZ, 0x1f, R4 ;  /* 0x0000001fff5f7819 */ /* 0x000fe20000011604 */
[----:B------:R-:W-:Y:S01]  /*1520*/  IMAD R23, R107, -0xf, R23 ;  /* 0xfffffff16b177824 */ /* 0x000fe200078e0217 */
[----:B------:R-:W-:Y:S01]  /*1530*/  LEA.HI.SX32 R21, R44, R21, 0x19 ;  /* 0x000000152c157211 */ /* 0x000fe200078fcaff */
[C---:B------:R-:W-:Y:S01]  /*1540*/  IMAD R96, R109.reuse, 0x4800, R96 ;  /* 0x000048006d607824 */ /* 0x040fe200078e0260 */
[----:B------:R-:W-:Y:S01]  /*1550*/  SHF.R.U32.HI R44, RZ, 0x1f, R93 ;  /* 0x0000001fff2c7819 */ /* 0x000fe2000001165d */
[C---:B------:R-:W-:Y:S01]  /*1560*/  IMAD R88, R109.reuse, 0x4800, R88 ;  /* 0x000048006d587824 */ /* 0x040fe200078e0258 */
[----:B------:R-:W-:Y:S01]  /*1570*/  LEA.HI.SX32 R95, R4, R95, 0x1d ;  /* 0x0000005f045f7211 */ /* 0x000fe200078feaff */
[C---:B------:R-:W-:Y:S01]  /*1580*/  IMAD R10, R109.reuse, 0x4800, R10 ;  /* 0x000048006d0a7824 */ /* 0x040fe200078e020a */
[----:B------:R-:W-:Y:S01]  /*1590*/  LEA.HI.SX32 R115, R40, R115, 0x1d ;  /* 0x0000007328737211 */ /* 0x000fe200078feaff */
[C---:B------:R-:W-:Y:S01]  /*15a0*/  IMAD R99, R109.reuse, 0x4800, R99 ;  /* 0x000048006d637824 */ /* 0x040fe200078e0263 */
[----:B------:R-:W-:Y:S01]  /*15b0*/  MOV R4, RZ ;  /* 0x000000ff00047202 */ /* 0x000fe20000000f00 */
[----:B------:R-:W-:Y:S01]  /*15c0*/  IMAD R12, R109, 0x4800, R12 ;  /* 0x000048006d0c7824 */ /* 0x000fe200078e020c */
[----:B------:R-:W-:Y:S01]  /*15d0*/  LEA.HI.SX32 R93, R93, R44, 0x19 ;  /* 0x0000002c5d5d7211 */ /* 0x000fe200078fcaff */
[C---:B------:R-:W-:Y:S01]  /*15e0*/  IMAD R98, R109.reuse, 0x4800, R98 ;  /* 0x000048006d627824 */ /* 0x040fe200078e0262 */
[----:B------:R-:W-:Y:S01]  /*15f0*/  MOV R44, RZ ;  /* 0x000000ff002c7202 */ /* 0x000fe20000000f00 */
[----:B------:R-:W-:Y:S01]  /*1600*/  IMAD R103, R109, 0x4800, R103 ;  /* 0x000048006d677824 */ /* 0x000fe200078e0267 */
[----:B------:R-:W-:Y:S01]  /*1610*/  SHF.R.U32.HI R109, RZ, 0x1f, R8 ;  /* 0x0000001fff6d7819 */ /* 0x000fe20000011608 */
[----:B------:R-:W-:Y:S01]  /*1620*/  IMAD.HI R107, R46, 0x38e38e39, RZ ;  /* 0x38e38e392e6b7827 */ /* 0x000fe200078e02ff */
[----:B------:R-:W-:-:S02]  /*1630*/  MOV R40, RZ ;  /* 0x000000ff00287202 */ /* 0x000fc40000000f00 */
[----:B------:R-:W-:Y:S01]  /*1640*/  LEA.HI.SX32 R111, R8, R109, 0x1d ;  /* 0x0000006d086f7211 */ /* 0x000fe200078feaff */
[----:B------:R-:W-:Y:S01]  /*1650*/  IMAD R104, R115, -0xf, R67 ;  /* 0xfffffff173687824 */ /* 0x000fe200078e0243 */
[----:B------:R-:W-:Y:S01]  /*1660*/  SHF.R.U32.HI R48, RZ, 0x1f, R107 ;  /* 0x0000001fff307819 */ /* 0x000fe2000001166b */
[----:B------:R-:W-:Y:S01]  /*1670*/  IMAD.HI R67, R5, -0x77777777, R4 ;  /* 0x8888888905437827 */ /* 0x000fe200078e0204 */
[----:B------:R-:W-:Y:S01]  /*1680*/  HFMA2.MMA R8, -RZ, RZ, 0, 0 ;  /* 0x00000000ff087435 */ /* 0x000fe200000001ff */
[----:B------:R-:W-:Y:S02]  /*1690*/  SHF.R.U32.HI R113, RZ, 0x1f, R20 ;  /* 0x0000001fff717819 */ /* 0x000fe40000011614 */
[----:B------:R-:W-:Y:S01]  /*16a0*/  IMAD R5, R21, -0x1b3, R46 ;  /* 0xfffffe4d15057824 */ /* 0x000fe200078e022e */
[----:B------:R-:W-:Y:S01]  /*16b0*/  MOV R46, RZ ;  /* 0x000000ff002e7202 */ /* 0x000fe20000000f00 */
[----:B------:R-:W-:Y:S01]  /*16c0*/  IMAD.HI R44, R45, -0x77777777, R44 ;  /* 0x888888892d2c7827 */ /* 0x000fe200078e022c */
[----:B------:R-:W-:-:S02]  /*16d0*/  IADD3 R45, R3, 0x24c, RZ ;  /* 0x0000024c032d7810 */ /* 0x000fc40007ffe0ff */
[----:B------:R-:W-:Y:S01]  /*16e0*/  LEA.HI.SX32 R107, R107, R48, 0x1b ;  /* 0x000000306b6b7211 */ /* 0x000fe200078fdaff */
[----:B------:R-:W-:Y:S01]  /*16f0*/  IMAD.HI R40, R41, -0x77777777, R40 ;  /* 0x8888888929287827 */ /* 0x000fe200078e0228 */
[----:B------:R-:W-:Y:S01]  /*1700*/  HFMA2.MMA R48, -RZ, RZ, 0, 0 ;  /* 0x00000000ff307435 */ /* 0x000fe200000001ff */
[----:B------:R-:W-:Y:S02]  /*1710*/  MOV R58, RZ ;  /* 0x000000ff003a7202 */ /* 0x000fe40000000f00 */
[----:B------:R-:W-:Y:S01]  /*1720*/  IMAD.HI R46, R47, -0x77777777, R46 ;  /* 0x888888892f2e7827 */ /* 0x000fe200078e022e */
[C---:B------:R-:W-:Y:S02]  /*1730*/  IADD3 R47, R3.reuse, 0x3d4, RZ ;  /* 0x000003d4032f7810 */ /* 0x040fe40007ffe0ff */
[----:B------:R-:W-:Y:S01]  /*1740*/  IADD3 R61, R3, 0x55c, RZ ;  /* 0x0000055c033d7810 */ /* 0x000fe20007ffe0ff */
[----:B------:R-:W-:Y:S01]  /*1750*/  IMAD.HI R41, R5, -0x77777777, R4 ;  /* 0x8888888905297827 */ /* 0x000fe200078e0204 */
[----:B------:R-:W-:-:S02]  /*1760*/  LEA.HI.SX32 R113, R20, R113, 0x1d ;  /* 0x0000007114717211 */ /* 0x000fc400078feaff */
[----:B------:R-:W-:Y:S01]  /*1770*/  MOV R54, RZ ;  /* 0x000000ff00367202 */ /* 0x000fe20000000f00 */
[----:B------:R-:W-:Y:S01]  /*1780*/  IMAD.HI R5, R45, 0x38e38e39, RZ ;  /* 0x38e38e392d057827 */ /* 0x000fe200078e02ff */
[----:B------:R-:W-:Y:S02]  /*1790*/  MOV R76, RZ ;  /* 0x000000ff004c7202 */ /* 0x000fe40000000f00 */
[----:B------:R-:W-:Y:S01]  /*17a0*/  MOV R50, RZ ;  /* 0x000000ff00327202 */ /* 0x000fe20000000f00 */
[----:B------:R-:W-:Y:S01]  /*17b0*/  IMAD.HI R20, R85, -0x77777777, R84 ;  /* 0x8888888955147827 */ /* 0x000fe200078e0254 */
[----:B------:R-:W-:Y:S02]  /*17c0*/  MOV R72, RZ ;  /* 0x000000ff00487202 */ /* 0x000fe40000000f00 */
[----:B------:R-:W-:Y:S01]  /*17d0*/  SHF.R.U32.HI R109, RZ, 0x1f, R42 ;  /* 0x0000001fff6d7819 */ /* 0x000fe2000001162a */
[----:B------:R-:W-:Y:S01]  /*17e0*/  IMAD.HI R84, R9, -0x77777777, R8 ;  /* 0x8888888909547827 */ /* 0x000fe200078e0208 */
[----:B------:R-:W-:-:S02]  /*17f0*/  SHF.R.U32.HI R8, RZ, 0x1f, R5 ;  /* 0x0000001fff087819 */ /* 0x000fc40000011605 */
[----:B------:R-:W-:Y:S01]  /*1800*/  LEA.HI.SX32 R109, R42, R109, 0x1d ;  /* 0x0000006d2a6d7211 */ /* 0x000fe200078feaff */
[----:B------:R-:W-:Y:S01]  /*1810*/  IMAD.HI R52, R53, -0x77777777, R52 ;  /* 0x8888888935347827 */ /* 0x000fe200078e0234 */
[----:B------:R-:W-:Y:S01]  /*1820*/  HFMA2.MMA R42, -RZ, RZ, 0, 0 ;  /* 0x00000000ff2a7435 */ /* 0x000fe200000001ff */
[----:B------:R-:W-:Y:S02]  /*1830*/  MOV R92, RZ ;  /* 0x000000ff005c7202 */ /* 0x000fe40000000f00 */
[----:B------:R-:W-:Y:S01]  /*1840*/  IMAD.HI R58, R59, -0x77777777, R58 ;  /* 0x888888893b3a7827 */ /* 0x000fe200078e023a */
[----:B------:R-:W-:-:S03]  /*1850*/  IADD3 R59, R3, 0x6e4, RZ ;  /* 0x000006e4033b7810 */ /* 0x000fc60007ffe0ff */
[----:B------:R-:W-:-:S04]  /*1860*/  IMAD.HI R9, R47, 0x38e38e39, RZ ;  /* 0x38e38e392f097827 */ /* 0x000fc800078e02ff */
[----:B------:R-:W-:-:S04]  /*1870*/  IMAD.HI R53, R61, 0x38e38e39, RZ ;  /* 0x38e38e393d357827 */ /* 0x000fc800078e02ff */
[----:B------:R-:W-:Y:S01]  /*1880*/  IMAD.HI R48, R49, -0x77777777, R48 ;  /* 0x8888888931307827 */ /* 0x000fe200078e0230 */
[----:B------:R-:W-:Y:S02]  /*1890*/  LEA.HI.SX32 R49, R5, R8, 0x1b ;  /* 0x0000000805317211 */ /* 0x000fe400078fdaff */
[----:B------:R-:W-:Y:S01]  /*18a0*/  SHF.R.U32.HI R8, RZ, 0x1f, R9 ;  /* 0x0000001fff087819 */ /* 0x000fe20000011609 */
[----:B------:R-:W-:-:S04]  /*18b0*/  IMAD.HI R54, R55, -0x77777777, R54 ;  /* 0x8888888937367827 */ /* 0x000fc800078e0236 */
[----:B------:R-:W-:Y:S01]  /*18c0*/  IMAD.HI R69, R69, -0x77777777, R68 ;  /* 0x8888888945457827 */ /* 0x000fe200078e0244 */
[----:B------:R-:W-:-:S03]  /*18d0*/  SHF.R.U32.HI R68, RZ, 0x1f, R53 ;  /* 0x0000001fff447819 */ /* 0x000fc60000011635 */
[----:B------:R-:W-:Y:S01]  /*18e0*/  IMAD.HI R77, R77, -0x77777777, R76 ;  /* 0x888888894d4d7827 */ /* 0x000fe200078e024c */
[----:B------:R-:W-:-:S03]  /*18f0*/  HFMA2.MMA R76, -RZ, RZ, 0, 8.3446502685546875e-07 ;  /* 0x0000000eff4c7435 */ /* 0x000fc600000001ff */
[----:B------:R-:W-:-:S04]  /*1900*/  IMAD.HI R55, R59, 0x38e38e39, RZ ;  /* 0x38e38e393b377827 */ /* 0x000fc800078e02ff */
[----:B------:R-:W-:Y:S01]  /*1910*/  IMAD.HI R50, R51, -0x77777777, R50 ;  /* 0x8888888933327827 */ /* 0x000fe200078e0232 */
[----:B------:R-:W-:-:S03]  /*1920*/  LEA.HI.SX32 R51, R9, R8, 0x1b ;  /* 0x0000000809337211 */ /* 0x000fc600078fdaff */
[----:B------:R-:W-:Y:S01]  /*1930*/  IMAD.HI R73, R73, -0x77777777, R72 ;  /* 0x8888888949497827 */ /* 0x000fe200078e0248 */
[----:B------:R-:W-:Y:S02]  /*1940*/  LEA.HI.SX32 R72, R53, R68, 0x1b ;  /* 0x0000004435487211 */ /* 0x000fe400078fdaff */
[----:B------:R-:W-:Y:S01]  /*1950*/  SHF.R.U32.HI R68, RZ, 0x1f, R55 ;  /* 0x0000001fff447819 */ /* 0x000fe20000011637 */
[----:B------:R-:W-:Y:S01]  /*1960*/  IMAD.HI R8, R7, 0x38e38e39, RZ ;  /* 0x38e38e3907087827 */ /* 0x000fe200078e02ff */
[----:B------:R-:W-:-:S03]  /*1970*/  LOP3.LUT R53, R15, 0x3, RZ, 0xc0, !PT ;  /* 0x000000030f357812 */ /* 0x000fc600078ec0ff */
[----:B------:R-:W-:Y:S01]  /*1980*/  IMAD.HI R56, R57, -0x77777777, R56 ;  /* 0x8888888939387827 */ /* 0x000fe200078e0238 */
[----:B------:R-:W-:Y:S02]  /*1990*/  LEA.HI.SX32 R57, R55, R68, 0x1b ;  /* 0x0000004437397211 */ /* 0x000fe400078fdaff */
[----:B------:R-:W-:Y:S01]  /*19a0*/  SHF.R.U32.HI R9, RZ, 0x1f, R8 ;  /* 0x0000001fff097819 */ /* 0x000fe20000011608 */
[----:B------:R-:W-:Y:S02]  /*19b0*/  IMAD R55, R53, R76, -0x39 ;  /* 0xffffffc735377424 */ /* 0x000fe400078e024c */
[----:B------:R-:W-:Y:S01]  /*19c0*/  IMAD R12, R57, 0x480, R12 ;  /* 0x00000480390c7824 */ /* 0x000fe200078e020c */
[----:B------:R-:W-:Y:S01]  /*19d0*/  LEA.HI.SX32 R68, R8, R9, 0x1b ;  /* 0x0000000908447211 */ /* 0x000fe200078fdaff */
[----:B------:R-:W-:Y:S01]  /*19e0*/  IMAD R9, R49, 0x480, R88 ;  /* 0x0000048031097824 */ /* 0x000fe200078e0258 */
[----:B------:R-:W-:Y:S01]  /*19f0*/  IADD3 R49, R55, R13, RZ ;  /* 0x0000000d37317210 */ /* 0x000fe20007ffe0ff */
[----:B------:R-:W-:Y:S01]  /*1a00*/  IMAD R57, R53, 0xe, R26 ;  /* 0x0000000e35397824 */ /* 0x000fe200078e021a */
[----:B------:R-:W-:Y:S01]  /*1a10*/  IADD3 R26, R55, R26, RZ ;  /* 0x0000001a371a7210 */ /* 0x000fe20007ffe0ff */
[----:B------:R-:W-:-:S02]  /*1a20*/  IMAD R10, R51, 0x480, R10 ;  /* 0x00000480330a7824 */ /* 0x000fc400078e020a */
[----:B------:R-:W-:Y:S01]  /*1a30*/  IMAD R79, R79, -0x1b3, R78 ;  /* 0xfffffe4d4f4f7824 */ /* 0x000fe200078e024e */
[----:B------:R-:W-:Y:S01]  /*1a40*/  HFMA2.MMA R78, -RZ, RZ, 0, 0 ;  /* 0x00000000ff4e7435 */ /* 0x000fe200000001ff */
[----:B------:R-:W-:Y:S01]  /*1a50*/  IMAD R51, R53, 0xe, R13 ;  /* 0x0000000e35337824 */ /* 0x000fe200078e020d */
[----:B------:R-:W-:Y:S01]  /*1a60*/  ISETP.GE.AND P0, PT, R57, 0x1, PT ;  /* 0x000000013900780c */ /* 0x000fe20003f06270 */
[----:B------:R-:W-:Y:S01]  /*1a70*/  IMAD.HI R70, R71, -0x77777777, R70 ;  /* 0x8888888947467827 */ /* 0x000fe200078e0246 */
[----:B------:R-:W-:Y:S02]  /*1a80*/  IADD3 R71, R55, R37, RZ ;  /* 0x0000002537477210 */ /* 0x000fe40007ffe0ff */
[----:B------:R-:W-:Y:S01]  /*1a90*/  ISETP.GE.AND P1, PT, R51, 0x1, PT ;  /* 0x000000013300780c */ /* 0x000fe20003f26270 */
[----:B------:R-:W-:Y:S02]  /*1aa0*/  IMAD R13, R68, 0x480, R39 ;  /* 0x00000480440d7824 */ /* 0x000fe400078e0227 */
[----:B------:R-:W-:-:S02]  /*1ab0*/  IMAD R39, R29, 0xc40, R49 ;  /* 0x00000c401d277824 */ /* 0x000fc400078e0231 */
[----:B------:R-:W-:Y:S02]  /*1ac0*/  IMAD R36, R36, 0xc40, R49 ;  /* 0x00000c4024247824 */ /* 0x000fe400078e0231 */
[----:B------:R-:W-:Y:S01]  /*1ad0*/  IMAD R75, R75, -0x1b3, R74 ;  /* 0xfffffe4d4b4b7824 */ /* 0x000fe200078e024a */
[----:B------:R-:W-:Y:S01]  /*1ae0*/  HFMA2.MMA R74, -RZ, RZ, 0, 0 ;  /* 0x00000000ff4a7435 */ /* 0x000fe200000001ff */
[----:B------:R-:W-:Y:S01]  /*1af0*/  IMAD R83, R83, -0x1b3, R82 ;  /* 0xfffffe4d53537824 */ /* 0x000fe200078e0252 */
[----:B------:R-:W-:Y:S01]  /*1b00*/  HFMA2.MMA R82, -RZ, RZ, 0, 0 ;  /* 0x00000000ff527435 */ /* 0x000fe200000001ff */
[----:B------:R-:W-:Y:S01]  /*1b10*/  IMAD R49, R27, 0xc40, R26 ;  /* 0x00000c401b317824 */ /* 0x000fe200078e021a */
[----:B------:R-:W-:Y:S01]  /*1b20*/  IADD3 R27, R55, R38, RZ ;  /* 0x00000026371b7210 */ /* 0x000fe20007ffe0ff */
[----:B------:R-:W-:Y:S02]  /*1b30*/  IMAD R37, R53, 0xe, R37 ;  /* 0x0000000e35257824 */ /* 0x000fe400078e0225 */
[----:B------:R-:W-:-:S02]  /*1b40*/  IMAD R11, R72, 0x480, R11 ;  /* 0x00000480480b7824 */ /* 0x000fc400078e020b */
[----:B------:R-:W-:Y:S01]  /*1b50*/  IMAD R72, R18, -0xf, R3 ;  /* 0xfffffff112487824 */ /* 0x000fe200078e0203 */
[----:B------:R-:W-:Y:S01]  /*1b60*/  ISETP.GE.AND P2, PT, R37, 0x1, PT ;  /* 0x000000012500780c */ /* 0x000fe20003f46270 */
[----:B------:R-:W-:Y:S01]  /*1b70*/  IMAD R51, R35, 0xc40, R26 ;  /* 0x00000c4023337824 */ /* 0x000fe200078e021a */
[----:B------:R-:W-:Y:S01]  /*1b80*/  IADD3 R26, R55, R64, RZ ;  /* 0x00000040371a7210 */ /* 0x000fe20007ffe0ff */
[----:B------:R-:W-:Y:S01]  /*1b90*/  IMAD R37, R25, 0xc40, R27 ;  /* 0x00000c4019257824 */ /* 0x000fe200078e021b */
[----:B------:R-:W-:Y:S01]  /*1ba0*/  IADD3 R25, R72, -0x39, RZ ;  /* 0xffffffc748197810 */ /* 0x000fe20007ffe0ff */
[----:B------:R-:W-:-:S04]  /*1bb0*/  IMAD.HI R42, R43, -0x77777777, R42 ;  /* 0x888888892b2a7827 */ /* 0x000fc800078e022a */
[----:B------:R-:W-:Y:S01]  /*1bc0*/  IMAD.HI R43, R79, -0x77777777, R78 ;  /* 0x888888894f2b7827 */ /* 0x000fe200078e024e */
[----:B------:R-:W-:Y:S02]  /*1bd0*/  IADD3 R79, R55, R66, RZ ;  /* 0x00000042374f7210 */ /* 0x000fe40007ffe0ff */
[----:B------:R-:W-:Y:S01]  /*1be0*/  P2R R78, PR, RZ, 0x4 ;  /* 0x00000004ff4e7803 */ /* 0x000fe20000000000 */
[----:B------:R-:W-:Y:S01]  /*1bf0*/  IMAD R87, R87, -0x1b3, R86 ;  /* 0xfffffe4d57577824 */ /* 0x000fe200078e0256 */
[----:B------:R-:W-:Y:S01]  /*1c00*/  MOV R86, RZ ;  /* 0x000000ff00567202 */ /* 0x000fe20000000f00 */
[----:B------:R-:W-:Y:S02]  /*1c10*/  IMAD R38, R53, 0xe, R38 ;  /* 0x0000000e35267824 */ /* 0x000fe400078e0226 */
[----:B------:R-:W-:-:S03]  /*1c20*/  IMAD.HI R74, R75, -0x77777777, R74 ;  /* 0x888888894b4a7827 */ /* 0x000fc600078e024a */
[----:B------:R-:W-:Y:S01]  /*1c30*/  ISETP.GE.AND P2, PT, R38, 0x1, PT ;  /* 0x000000012600780c */ /* 0x000fe20003f46270 */
[----:B------:R-:W-:Y:S01]  /*1c40*/  IMAD.HI R82, R83, -0x77777777, R82 ;  /* 0x8888888953527827 */ /* 0x000fe200078e0252 */
[----:B------:R-:W-:Y:S02]  /*1c50*/  IADD3 R38, R55, R23, RZ ;  /* 0x0000001737267210 */ /* 0x000fe40007ffe0ff */
[----:B------:R-:W-:Y:S01]  /*1c60*/  P2R R76, PR, RZ, 0x4 ;  /* 0x00000004ff4c7803 */ /* 0x000fe20000000000 */
[----:B------:R-:W-:Y:S02]  /*1c70*/  IMAD R27, R24, 0xc40, R27 ;  /* 0x00000c40181b7824 */ /* 0x000fe400078e021b */
[----:B------:R-:W-:Y:S02]  /*1c80*/  IMAD R93, R93, -0x1b3, R89 ;  /* 0xfffffe4d5d5d7824 */ /* 0x000fe400078e0259 */
[--C-:B------:R-:W-:Y:S02]  /*1c90*/  IMAD R83, R31, 0xc40, R26.reuse ;  /* 0x00000c401f537824 */ /* 0x100fe400078e021a */
[----:B------:R-:W-:Y:S01]  /*1ca0*/  IMAD R75, R33, 0xc40, R26 ;  /* 0x00000c40214b7824 */ /* 0x000fe200078e021a */
[C---:B------:R-:W-:Y:S01]  /*1cb0*/  IADD3 R26, R3.reuse, 0xab8, RZ ;  /* 0x00000ab8031a7810 */ /* 0x040fe20007ffe0ff */
[----:B------:R-:W-:Y:S01]  /*1cc0*/  IMAD R24, R18, 0x38, R25 ;  /* 0x0000003812187824 */ /* 0x000fe200078e0219 */
[----:B------:R-:W-:Y:S01]  /*1cd0*/  IADD3 R25, R3, 0x1634, RZ ;  /* 0x0000163403197810 */ /* 0x000fe20007ffe0ff */
[----:B------:R-:W-:Y:S01]  /*1ce0*/  IMAD R91, R91, -0x1b3, R90 ;  /* 0xfffffe4d5b5b7824 */ /* 0x000fe200078e025a */
[----:B------:R-:W-:Y:S01]  /*1cf0*/  HFMA2.MMA R90, -RZ, RZ, 0, 0 ;  /* 0x00000000ff5a7435 */ /* 0x000fe200000001ff */
[----:B------:R-:W-:-:S02]  /*1d00*/  IMAD R95, R95, -0xf, R17 ;  /* 0xfffffff15f5f7824 */ /* 0x000fc400078e0211 */
[----:B------:R-:W-:Y:S02]  /*1d10*/  IMAD R100, R111, -0xf, R19 ;  /* 0xfffffff16f647824 */ /* 0x000fe400078e0213 */
[----:B------:R-:W-:Y:S01]  /*1d20*/  IMAD R65, R113, -0xf, R65 ;  /* 0xfffffff171417824 */ /* 0x000fe200078e0241 */
[----:B------:R-:W-:Y:S01]  /*1d30*/  SHF.R.U32.HI R113, RZ, 0x1f, R20 ;  /* 0x0000001fff717819 */ /* 0x000fe20000011614 */
[----:B------:R-:W-:Y:S02]  /*1d40*/  IMAD R89, R109, -0xf, R89 ;  /* 0xfffffff16d597824 */ /* 0x000fe400078e0259 */
[----:B------:R-:W-:Y:S01]  /*1d50*/  IMAD R85, R30, 0xc40, R79 ;  /* 0x00000c401e557824 */ /* 0x000fe200078e024f */
[----:B------:R-:W-:Y:S01]  /*1d60*/  LEA.HI.SX32 R113, R20, R113, 0x1d ;  /* 0x0000007114717211 */ /* 0x000fe200078feaff */
[----:B------:R-:W-:Y:S01]  /*1d70*/  IMAD.HI R19, R87, -0x77777777, R86 ;  /* 0x8888888957137827 */ /* 0x000fe200078e0256 */
[----:B------:R-:W-:Y:S02]  /*1d80*/  IADD3 R87, R22, R55, RZ ;  /* 0x0000003716577210 */ /* 0x000fe40007ffe0ff */
[----:B------:R-:W-:Y:S01]  /*1d90*/  SHF.R.U32.HI R20, RZ, 0x1f, R77 ;  /* 0x0000001fff147819 */ /* 0x000fe2000001164d */
[----:B------:R-:W-:-:S02]  /*1da0*/  IMAD R79, R28, 0xc40, R79 ;  /* 0x00000c401c4f7824 */ /* 0x000fc400078e024f */
[--C-:B------:R-:W-:Y:S02]  /*1db0*/  IMAD R35, R32, 0xc40, R71.reuse ;  /* 0x00000c4020237824 */ /* 0x100fe400078e0247 */
[----:B------:R-:W-:Y:S02]  /*1dc0*/  IMAD R71, R34, 0xc40, R71 ;  /* 0x00000c4022477824 */ /* 0x000fe400078e0247 */
[C---:B------:R-:W-:Y:S02]  /*1dd0*/  IMAD R28, R53.reuse, 0xe, R22 ;  /* 0x0000000e351c7824 */ /* 0x040fe400078e0216 */
[C---:B------:R-:W-:Y:S02]  /*1de0*/  IMAD R29, R53.reuse, 0xe, R23 ;  /* 0x0000000e351d7824 */ /* 0x040fe400078e0217 */
[C---:B------:R-:W-:Y:S02]  /*1df0*/  IMAD R72, R53.reuse, 0xe, R72 ;  /* 0x0000000e35487824 */ /* 0x040fe400078e0248 */
[----:B------:R-:W-:-:S02]  /*1e00*/  IMAD R66, R53, 0xe, R66 ;  /* 0x0000000e35427824 */ /* 0x000fc400078e0242 */
[C---:B------:R-:W-:Y:S01]  /*1e10*/  IMAD R64, R53.reuse, 0xe, R64 ;  /* 0x0000000e35407824 */ /* 0x040fe200078e0240 */
[----:B------:R-:W-:Y:S01]  /*1e20*/  ISETP.GE.AND P6, PT, R72, 0x1, PT ;  /* 0x000000014800780c */ /* 0x000fe20003fc6270 */
[----:B------:R-:W-:Y:S01]  /*1e30*/  IMAD R30, R53, 0xe, R94 ;  /* 0x0000000e351e7824 */ /* 0x000fe200078e025e */
[----:B------:R-:W-:Y:S01]  /*1e40*/  IADD3 R94, R55, R94, RZ ;  /* 0x0000005e375e7210 */ /* 0x000fe20007ffe0ff */
[C---:B------:R-:W-:Y:S02]  /*1e50*/  IMAD R31, R53.reuse, 0xe, R95 ;  /* 0x0000000e351f7824 */ /* 0x040fe400078e025f */
[C---:B------:R-:W-:Y:S02]  /*1e60*/  IMAD R32, R53.reuse, 0xe, R89 ;  /* 0x0000000e35207824 */ /* 0x040fe400078e0259 */
[----:B------:R-:W-:Y:S01]  /*1e70*/  IMAD R33, R53, 0xe, R100 ;  /* 0x0000000e35217824 */ /* 0x000fe200078e0264 */
[----:B------:R-:W-:Y:S01]  /*1e80*/  IADD3 R100, R55, R100, RZ ;  /* 0x0000006437647210 */ /* 0x000fe20007ffe0ff */
[C---:B------:R-:W-:Y:S01]  /*1e90*/  IMAD R34, R53.reuse, 0xe, R65 ;  /* 0x0000000e35227824 */ /* 0x040fe200078e0241 */
[----:B------:R-:W-:Y:S01]  /*1ea0*/  ISETP.GE.AND P4, PT, R32, 0x1, PT ;  /* 0x000000012000780c */ /* 0x000fe20003f86270 */
[----:B------:R-:W-:-:S02]  /*1eb0*/  IMAD R22, R53, 0xe, R104 ;  /* 0x0000000e35167824 */ /* 0x000fc400078e0268 */
[----:B------:R-:W-:Y:S01]  /*1ec0*/  IMAD R23, R53, 0xe, R24 ;  /* 0x0000000e35177824 */ /* 0x000fe200078e0218 */
[----:B------:R-:W-:Y:S01]  /*1ed0*/  ISETP.GE.AND P5, PT, R34, 0x1, PT ;  /* 0x000000012200780c */ /* 0x000fe20003fa6270 */
[----:B------:R-:W-:Y:S01]  /*1ee0*/  IMAD.HI R57, R26, 0x4b542805, RZ ;  /* 0x4b5428051a397827 */ /* 0x000fe200078e02ff */
[----:B------:R-:W-:-:S03]  /*1ef0*/  IADD3 R26, R55, R65, RZ ;  /* 0x00000041371a7210 */ /* 0x000fc60007ffe0ff */
[----:B------:R-:W-:Y:S01]  /*1f00*/  IMAD.HI R53, R25, 0x4b542805, RZ ;  /* 0x4b54280519357827 */ /* 0x000fe200078e02ff */
[----:B------:R-:W-:Y:S02]  /*1f10*/  SHF.R.U32.HI R24, RZ, 0x1f, R57 ;  /* 0x0000001fff187819 */ /* 0x000fe40000011639 */
[----:B------:R-:W-:Y:S01]  /*1f20*/  IADD3 R25, R3, 0xd04, RZ ;  /* 0x00000d0403197810 */ /* 0x000fe20007ffe0ff */
[----:B------:R-:W-:Y:S01]  /*1f30*/  IMAD.HI R17, R91, -0x77777777, R90 ;  /* 0x888888895b117827 */ /* 0x000fe200078e025a */
[----:B------:R-:W-:Y:S02]  /*1f40*/  SHF.R.U32.HI R68, RZ, 0x1f, R53 ;  /* 0x0000001fff447819 */ /* 0x000fe40000011635 */
[----:B------:R-:W-:Y:S01]  /*1f50*/  IADD3 R91, R55, R95, RZ ;  /* 0x0000005f375b7210 */ /* 0x000fe20007ffe0ff */
[----:B------:R-:W-:Y:S01]  /*1f60*/  IMAD.HI R25, R25, 0x4b542805, RZ ;  /* 0x4b54280519197827 */ /* 0x000fe200078e02ff */
[C---:B------:R-:W-:Y:S02]  /*1f70*/  IADD3 R95, R55.reuse, R89, RZ ;  /* 0x00000059375f7210 */ /* 0x040fe40007ffe0ff */
[----:B------:R-:W-:Y:S01]  /*1f80*/  IADD3 R55, R55, R104, RZ ;  /* 0x0000006837377210 */ /* 0x000fe20007ffe0ff */
[----:B------:R-:W-:Y:S01]  /*1f90*/  IMAD R5, R101, 0x480, R98 ;  /* 0x0000048065057824 */ /* 0x000fe200078e0262 */
[----:B------:R-:W-:Y:S01]  /*1fa0*/  LEA.HI.SX32 R24, R57, R24, 0x19 ;  /* 0x0000001839187211 */ /* 0x000fe200078fcaff */
[----:B------:R-:W-:Y:S01]  /*1fb0*/  IMAD R6, R6, 0x480, R99 ;  /* 0x0000048006067824 */ /* 0x000fe200078e0263 */
[----:B------:R-:W-:Y:S01]  /*1fc0*/  LEA.HI.SX32 R68, R53, R68, 0x19 ;  /* 0x0000004435447211 */ /* 0x000fe200078fcaff */
[----:B------:R-:W-:Y:S01]  /*1fd0*/  IMAD.HI R16, R16, 0x4b542805, RZ ;  /* 0x4b54280510107827 */ /* 0x000fe200078e02ff */
[----:B------:R-:W-:-:S03]  /*1fe0*/  IADD3 R53, R3, 0x1880, RZ ;  /* 0x0000188003357810 */ /* 0x000fc60007ffe0ff */
[----:B------:R-:W-:Y:S01]  /*1ff0*/  IMAD R101, R24, 0xc40, R55 ;  /* 0x00000c4018657824 */ /* 0x000fe200078e0237 */
[----:B------:R-:W-:Y:S01]  /*2000*/  SHF.R.U32.HI R24, RZ, 0x1f, R25 ;  /* 0x0000001fff187819 */ /* 0x000fe20000011619 */
[----:B------:R-:W-:-:S03]  /*2010*/  IMAD.HI R53, R53, 0x4b542805, RZ ;  /* 0x4b54280535357827 */ /* 0x000fc600078e02ff */
[----:B------:R-:W-:Y:S01]  /*2020*/  LEA.HI.SX32 R57, R25, R24, 0x19 ;  /* 0x0000001819397211 */ /* 0x000fe200078fcaff */
[----:B------:R-:W-:Y:S01]  /*2030*/  IMAD R65, R68, 0xc40, R55 ;  /* 0x00000c4044417824 */ /* 0x000fe200078e0237 */
[----:B------:R-:W-:Y:S01]  /*2040*/  SHF.R.U32.HI R24, RZ, 0x1f, R53 ;  /* 0x0000001fff187819 */ /* 0x000fe20000011635 */
[----:B------:R-:W-:Y:S01]  /*2050*/  IMAD R63, R63, -0x1b3, R62 ;  /* 0xfffffe4d3f3f7824 */ /* 0x000fe200078e023e */
[----:B------:R-:W-:Y:S01]  /*2060*/  SHF.R.U32.HI R25, RZ, 0x1f, R16 ;  /* 0x0000001fff197819 */ /* 0x000fe20000011610 */
[----:B------:R-:W-:Y:S01]  /*2070*/  IMAD.HI R61, R61, 0x4b542805, RZ ;  /* 0x4b5428053d3d7827 */ /* 0x000fe200078e02ff */
[----:B------:R-:W-:Y:S02]  /*2080*/  LEA.HI.SX32 R99, R53, R24, 0x19 ;  /* 0x0000001835637211 */ /* 0x000fe400078fcaff */
[----:B------:R-:W-:Y:S01]  /*2090*/  IADD3 R24, R3, 0xe8c, RZ ;  /* 0x00000e8c03187810 */ /* 0x000fe20007ffe0ff */
[--C-:B------:R-:W-:Y:S01]  /*20a0*/  IMAD R57, R57, 0xc40, R38.reuse ;  /* 0x00000c4039397824 */ /* 0x100fe200078e0226 */
[----:B------:R-:W-:Y:S01]  /*20b0*/  IADD3 R53, R3, 0x1a08, RZ ;  /* 0x00001a0803357810 */ /* 0x000fe20007ffe0ff */
[----:B------:R-:W-:Y:S01]  /*20c0*/  IMAD R99, R99, 0xc40, R38 ;  /* 0x00000c4063637824 */ /* 0x000fe200078e0226 */
[----:B------:R-:W-:Y:S01]  /*20d0*/  LEA.HI.SX32 R16, R16, R25, 0x19 ;  /* 0x0000001910107211 */ /* 0x000fe200078fcaff */
[----:B------:R-:W-:Y:S01]  /*20e0*/  IMAD.HI R24, R24, 0x4b542805, RZ ;  /* 0x4b54280518187827 */ /* 0x000fe200078e02ff */
[----:B------:R-:W-:-:S03]  /*20f0*/  MOV R62, RZ ;  /* 0x000000ff003e7202 */ /* 0x000fc60000000f00 */
[----:B------:R-:W-:Y:S01]  /*2100*/  IMAD.HI R55, R53, 0x4b542805, RZ ;  /* 0x4b54280535377827 */ /* 0x000fe200078e02ff */
[----:B------:R-:W-:Y:S02]  /*2110*/  IADD3 R53, R3, 0x18d, RZ ;  /* 0x0000018d03357810 */ /* 0x000fe40007ffe0ff */
[----:B------:R-:W-:Y:S01]  /*2120*/  SHF.R.U32.HI R25, RZ, 0x1f, R24 ;  /* 0x0000001fff197819 */ /* 0x000fe20000011618 */
[----:B------:R-:W-:Y:S01]  /*2130*/  IMAD.HI R62, R63, -0x77777777, R62 ;  /* 0x888888893f3e7827 */ /* 0x000fe200078e023e */
[----:B------:R-:W-:Y:S02]  /*2140*/  SHF.R.U32.HI R86, RZ, 0x1f, R55 ;  /* 0x0000001fff567819 */ /* 0x000fe40000011637 */
[----:B------:R-:W-:Y:S01]  /*2150*/  LEA.HI.SX32 R68, R24, R25, 0x19 ;  /* 0x0000001918447211 */ /* 0x000fe200078fcaff */
[----:B------:R-:W-:Y:S01]  /*2160*/  IMAD.HI R24, R53, 0x4b542805, RZ ;  /* 0x4b54280535187827 */ /* 0x000fe200078e02ff */
[----:B------:R-:W-:-:S03]  /*2170*/  LEA.HI.SX32 R86, R55, R86, 0x19 ;  /* 0x0000005637567211 */ /* 0x000fc600078fcaff */
[----:B------:R-:W-:Y:S01]  /*2180*/  IMAD R55, R16, 0xc40, R91 ;  /* 0x00000c4010377824 */ /* 0x000fe200078e025b */
[----:B------:R-:W-:Y:S01]  /*2190*/  SHF.R.U32.HI R25, RZ, 0x1f, R24 ;  /* 0x0000001fff197819 */ /* 0x000fe20000011618 */
[----:B------:R-:W-:Y:S01]  /*21a0*/  IMAD R21, R21, 0xc40, R38 ;  /* 0x00000c4015157824 */ /* 0x000fe200078e0226 */
[----:B------:R-:W-:Y:S01]  /*21b0*/  IADD3 R16, R3, 0x10d8, RZ ;  /* 0x000010d803107810 */ /* 0x000fe20007ffe0ff */
[----:B------:R-:W-:Y:S01]  /*21c0*/  IMAD R4, R102, 0x480, R103 ;  /* 0x0000048066047824 */ /* 0x000fe200078e0267 */
[----:B------:R-:W-:Y:S01]  /*21d0*/  LEA.HI.SX32 R24, R24, R25, 0x19 ;  /* 0x0000001918187211 */ /* 0x000fe200078fcaff */
[----:B------:R-:W-:Y:S01]  /*21e0*/  IMAD R81, R81, -0x1b3, R80 ;  /* 0xfffffe4d51517824 */ /* 0x000fe200078e0250 */
[----:B------:R-:W-:Y:S01]  /*21f0*/  IADD3 R38, R3, 0x162, RZ ;  /* 0x0000016203267810 */ /* 0x000fe20007ffe0ff */
[----:B------:R-:W-:Y:S01]  /*2200*/  IMAD R7, R106, 0x480, R97 ;  /* 0x000004806a077824 */ /* 0x000fe200078e0261 */
[----:B------:R-:W-:Y:S01]  /*2210*/  MOV R80, RZ ;  /* 0x000000ff00507202 */ /* 0x000fe20000000f00 */
[----:B------:R-:W-:Y:S01]  /*2220*/  IMAD R25, R24, -0x1b3, R53 ;  /* 0xfffffe4d18197824 */ /* 0x000fe200078e0235 */
[----:B------:R-:W-:Y:S01]  /*2230*/  MOV R24, RZ ;  /* 0x000000ff00187202 */ /* 0x000fe20000000f00 */
[----:B------:R-:W-:-:S04]  /*2240*/  IMAD.HI R92, R93, -0x77777777, R92 ;  /* 0x888888895d5c7827 */ /* 0x000fc800078e025c */
[----:B------:R-:W-:-:S04]  /*2250*/  IMAD.HI R63, R25, -0x77777777, R24 ;  /* 0x88888889193f7827 */ /* 0x000fc800078e0218 */
[----:B------:R-:W-:Y:S01]  /*2260*/  IMAD.HI R24, R16, 0x4b542805, RZ ;  /* 0x4b54280510187827 */ /* 0x000fe200078e02ff */
[----:B------:R-:W-:-:S03]  /*2270*/  SHF.R.U32.HI R16, RZ, 0x1f, R61 ;  /* 0x0000001fff107819 */ /* 0x000fc6000001163d */
[----:B------:R-:W-:Y:S01]  /*2280*/  IMAD.HI R80, R81, -0x77777777, R80 ;  /* 0x8888888951507827 */ /* 0x000fe200078e0250 */
[----:B------:R-:W-:Y:S02]  /*2290*/  LEA.HI.SX32 R103, R61, R16, 0x19 ;  /* 0x000000103d677211 */ /* 0x000fe400078fcaff */
[----:B------:R-:W-:Y:S01]  /*22a0*/  SHF.R.U32.HI R25, RZ, 0x1f, R24 ;  /* 0x0000001fff197819 */ /* 0x000fe20000011618 */
[----:B------:R-:W-:-:S03]  /*22b0*/  IMAD.HI R16, R38, 0x4b542805, RZ ;  /* 0x4b54280526107827 */ /* 0x000fc600078e02ff */
[----:B------:R-:W-:Y:S01]  /*22c0*/  LEA.HI.SX32 R61, R24, R25, 0x19 ;  /* 0x00000019183d7211 */ /* 0x000fe200078fcaff */
[----:B------:R-:W-:Y:S01]  /*22d0*/  HFMA2.MMA R24, -RZ, RZ, 0, 0 ;  /* 0x00000000ff187435 */ /* 0x000fe200000001ff */
[----:B------:R-:W-:Y:S01]  /*22e0*/  SHF.R.U32.HI R25, RZ, 0x1f, R16 ;  /* 0x0000001fff197819 */ /* 0x000fe20000011610 */
[----:B------:R-:W-:Y:S02]  /*22f0*/  IMAD R2, R105, 0x480, R2 ;  /* 0x0000048069027824 */ /* 0x000fe400078e0202 */
[----:B------:R-:W-:Y:S01]  /*2300*/  IMAD.HI R45, R45, 0x4b542805, RZ ;  /* 0x4b5428052d2d7827 */ /* 0x000fe200078e02ff */
[----:B------:R-:W-:-:S03]  /*2310*/  LEA.HI.SX32 R25, R16, R25, 0x19 ;  /* 0x0000001910197211 */ /* 0x000fc600078fcaff */
[----:B------:R-:W-:-:S04]  /*2320*/  IMAD.HI R16, R59, 0x4b542805, RZ ;  /* 0x4b5428053b107827 */ /* 0x000fc800078e02ff */
[----:B------:R-:W-:Y:S01]  /*2330*/  IMAD R25, R25, -0x1b3, R38 ;  /* 0xfffffe4d19197824 */ /* 0x000fe200078e0226 */
[----:B------:R-:W-:Y:S01]  /*2340*/  LOP3.LUT R38, R15, 0x4, RZ, 0xc0, !PT ;  /* 0x000000040f267812 */ /* 0x000fe200078ec0ff */
[----:B------:R-:W-:Y:S01]  /*2350*/  IMAD R59, R61, 0xc40, R100 ;  /* 0x00000c403d3b7824 */ /* 0x000fe200078e0264 */
[----:B------:R-:W-:Y:S01]  /*2360*/  SHF.R.U32.HI R15, RZ, 0x1f, R84 ;  /* 0x0000001fff0f7819 */ /* 0x000fe20000011654 */
[----:B------:R-:W-:Y:S01]  /*2370*/  IMAD.HI R81, R25, -0x77777777, R24 ;  /* 0x8888888919517827 */ /* 0x000fe200078e0218 */
[----:B------:R-:W-:Y:S02]  /*2380*/  SHF.R.U32.HI R25, RZ, 0x1f, R16 ;  /* 0x0000001fff197819 */ /* 0x000fe40000011610 */
[----:B------:R-:W-:Y:S01]  /*2390*/  SHF.R.U32.HI R38, RZ, 0x2, R38 ;  /* 0x00000002ff267819 */ /* 0x000fe20000011626 */
[----:B------:R-:W-:Y:S01]  /*23a0*/  IMAD R53, R68, 0xc40, R91 ;  /* 0x00000c4044357824 */ /* 0x000fe200078e025b */
[----:B------:R-:W-:Y:S01]  /*23b0*/  LEA.HI.SX32 R25, R16, R25, 0x19 ;  /* 0x0000001910197211 */ /* 0x000fe200078fcaff */
[----:B------:R-:W-:Y:S01]  /*23c0*/  IMAD R8, R107, 0x480, R96 ;  /* 0x000004806b087824 */ /* 0x000fe200078e0260 */
[----:B------:R-:W-:Y:S01]  /*23d0*/  IADD3 R16, R3, 0x1260, RZ ;  /* 0x0000126003107810 */ /* 0x000fe20007ffe0ff */
[----:B------:R-:W-:Y:S01]  /*23e0*/  IMAD R79, R38, 0x620, R79 ;  /* 0x00000620264f7824 */ /* 0x000fe200078e024f */
[----:B------:R-:W-:Y:S01]  /*23f0*/  LEA.HI.SX32 R15, R84, R15, 0x1d ;  /* 0x0000000f540f7211 */ /* 0x000fe200078feaff */
[----:B------:R-:W-:-:S02]  /*2400*/  IMAD R93, R25, 0xc40, R26 ;  /* 0x00000c40195d7824 */ /* 0x000fc400078e021a */
[----:B------:R-:W-:Y:S01]  /*2410*/  IMAD.HI R24, R16, 0x4b542805, RZ ;  /* 0x4b54280510187827 */ /* 0x000fe200078e02ff */
[----:B------:R-:W-:-:S03]  /*2420*/  IADD3 R16, R3, 0xc40, RZ ;  /* 0x00000c4003107810 */ /* 0x000fc60007ffe0ff */
[----:B------:R-:W-:Y:S01]  /*2430*/  IMAD R75, R38, 0x620, R75 ;  /* 0x00000620264b7824 */ /* 0x000fe200078e024b */
[----:B------:R-:W-:Y:S01]  /*2440*/  SHF.R.U32.HI R61, RZ, 0x1f, R24 ;  /* 0x0000001fff3d7819 */ /* 0x000fe20000011618 */
[----:B------:R-:W-:-:S03]  /*2450*/  IMAD.HI R47, R47, 0x4b542805, RZ ;  /* 0x4b5428052f2f7827 */ /* 0x000fc600078e02ff */
[----:B------:R-:W-:Y:S01]  /*2460*/  LEA.HI.SX32 R61, R24, R61, 0x19 ;  /* 0x0000003d183d7211 */ /* 0x000fe200078fcaff */
[----:B------:R-:W-:-:S04]  /*2470*/  IMAD.HI R24, R16, 0x4b542805, RZ ;  /* 0x4b54280510187827 */ /* 0x000fc800078e02ff */
[----:B------:R-:W-:Y:S01]  /*2480*/  IMAD R16, R38, 0x620, R85 ;  /* 0x0000062026107824 */ /* 0x000fe200078e0255 */
[----:B------:R-:W-:Y:S01]  /*2490*/  IADD3 R85, R72, -0x39, RZ ;  /* 0xffffffc748557810 */ /* 0x000fe20007ffe0ff */
[----:B------:R-:W-:Y:S02]  /*24a0*/  IMAD R61, R61, 0xc40, R26 ;  /* 0x00000c403d3d7824 */ /* 0x000fe400078e021a */
[----:B------:R-:W-:Y:S01]  /*24b0*/  IMAD R109, R15, 0x38, R16 ;  /* 0x000000380f6d7824 */ /* 0x000fe200078e0210 */
[----:B------:R-:W-:Y:S01]  /*24c0*/  SHF.R.U32.HI R15, RZ, 0x1f, R24 ;  /* 0x0000001fff0f7819 */ /* 0x000fe20000011618 */
[----:B------:R-:W-:Y:S02]  /*24d0*/  IMAD R103, R103, 0xc40, R100 ;  /* 0x00000c4067677824 */ /* 0x000fe400078e0264 */
[----:B------:R-:W-:Y:S01]  /*24e0*/  IMAD R91, R86, 0xc40, R91 ;  /* 0x00000c40565b7824 */ /* 0x000fe200078e025b */
[----:B------:R-:W-:Y:S01]  /*24f0*/  LEA.HI.SX32 R97, R24, R15, 0x19 ;  /* 0x0000000f18617211 */ /* 0x000fe200078fcaff */
[C---:B------:R-:W-:Y:S01]  /*2500*/  IMAD R103, R38.reuse, 0x620, R103 ;  /* 0x0000062026677824 */ /* 0x040fe200078e0267 */
[----:B------:R-:W-:Y:S01]  /*2510*/  IADD3 R24, R3, 0x1a5, RZ ;  /* 0x000001a503187810 */ /* 0x000fe20007ffe0ff */
[C---:B------:R-:W-:Y:S01]  /*2520*/  IMAD R37, R38.reuse, 0x620, R37 ;  /* 0x0000062026257824 */ /* 0x040fe200078e0225 */
[----:B------:R-:W-:Y:S01]  /*2530*/  SHF.R.U32.HI R15, RZ, 0x1f, R40 ;  /* 0x0000001fff0f7819 */ /* 0x000fe20000011628 */
[----:B------:R-:W-:-:S02]  /*2540*/  IMAD R101, R38, 0x620, R101 ;  /* 0x0000062026657824 */ /* 0x000fc400078e0265 */
[----:B------:R-:W-:Y:S01]  /*2550*/  IMAD.HI R25, R24, 0x4b542805, RZ ;  /* 0x4b54280518197827 */ /* 0x000fe200078e02ff */
[----:B------:R-:W-:Y:S02]  /*2560*/  LEA.HI.SX32 R16, R40, R15, 0x1d ;  /* 0x0000000f28107211 */ /* 0x000fe400078feaff */
[----:B------:R-:W-:Y:S01]  /*2570*/  SHF.R.U32.HI R15, RZ, 0x1f, R42 ;  /* 0x0000001fff0f7819 */ /* 0x000fe2000001162a */
[----:B------:R-:W-:Y:S01]  /*2580*/  IMAD R40, R38, 0x620, R87 ;  /* 0x0000062026287824 */ /* 0x000fe200078e0257 */
[----:B------:R-:W-:Y:S01]  /*2590*/  SHF.R.U32.HI R26, RZ, 0x1f, R25 ;  /* 0x0000001fff1a7819 */ /* 0x000fe20000011619 */
[----:B------:R-:W-:Y:S01]  /*25a0*/  IMAD R79, R16, 0x38, R79 ;  /* 0x00000038104f7824 */ /* 0x000fe200078e024f */
[----:B------:R-:W-:Y:S01]  /*25b0*/  LEA.HI.SX32 R105, R42, R15, 0x1d ;  /* 0x0000000f2a697211 */ /* 0x000fe200078feaff */
[----:B------:R-:W-:Y:S01]  /*25c0*/  IMAD R97, R97, 0xc40, R40 ;  /* 0x00000c4061617824 */ /* 0x000fe200078e0228 */
[----:B------:R-:W-:Y:S01]  /*25d0*/  LEA.HI.SX32 R25, R25, R26, 0x19 ;  /* 0x0000001a19197211 */ /* 0x000fe200078fcaff */
[C---:B------:R-:W-:Y:S01]  /*25e0*/  IMAD R26, R38.reuse, 0x620, R99 ;  /* 0x00000620261a7824 */ /* 0x040fe200078e0263 */
[----:B------:R-:W-:Y:S01]  /*25f0*/  IADD3 R15, R3, 0x17bc, RZ ;  /* 0x000017bc030f7810 */ /* 0x000fe20007ffe0ff */
[----:B------:R-:W-:-:S02]  /*2600*/  IMAD R57, R38, 0x620, R57 ;  /* 0x0000062026397824 */ /* 0x000fc400078e0239 */
[----:B------:R-:W-:Y:S01]  /*2610*/  IMAD R25, R25, -0x1b3, R24 ;  /* 0xfffffe4d19197824 */ /* 0x000fe200078e0218 */
[----:B------:R-:W-:-:S05]  /*2620*/  MOV R24, RZ ;  /* 0x000000ff00187202 */ /* 0x000fca0000000f00 */
[----:B------:R-:W-:-:S04]  /*2630*/  IMAD.HI R42, R25, -0x77777777, R24 ;  /* 0x88888889192a7827 */ /* 0x000fc800078e0218 */
[----:B------:R-:W-:Y:S01]  /*2640*/  IMAD.HI R24, R15, 0x4b542805, RZ ;  /* 0x4b5428050f187827 */ /* 0x000fe200078e02ff */
[----:B------:R-:W-:-:S04]  /*2650*/  SHF.R.U32.HI R15, RZ, 0x1f, R14 ;  /* 0x0000001fff0f7819 */ /* 0x000fc8000001160e */
[----:B------:R-:W-:Y:S01]  /*2660*/  LEA.HI.SX32 R15, R14, R15, 0x1d ;  /* 0x0000000f0e0f7211 */ /* 0x000fe200078feaff */
[----:B------:R-:W-:Y:S01]  /*2670*/  IMAD R14, R38, 0x620, R83 ;  /* 0x00000620260e7824 */ /* 0x000fe200078e0253 */
[----:B------:R-:W-:-:S03]  /*2680*/  SHF.R.U32.HI R25, RZ, 0x1f, R24 ;  /* 0x0000001fff197819 */ /* 0x000fc60000011618 */
[----:B------:R-:W-:Y:S01]  /*2690*/  IMAD R105, R105, 0x38, R14 ;  /* 0x0000003869697824 */ /* 0x000fe200078e020e */
[----:B------:R-:W-:Y:S01]  /*26a0*/  IADD3 R14, R3, 0xdc8, RZ ;  /* 0x00000dc8030e7810 */ /* 0x000fe20007ffe0ff */
[----:B------:R-:W-:Y:S01]  /*26b0*/  IMAD R68, R15, 0x38, R40 ;  /* 0x000000380f447824 */ /* 0x000fe200078e0228 */
[----:B------:R-:W-:Y:S02]  /*26c0*/  LEA.HI.SX32 R25, R24, R25, 0x19 ;  /* 0x0000001918197211 */ /* 0x000fe400078fcaff */
[----:B------:R-:W-:Y:S01]  /*26d0*/  IADD3 R24, R3, 0x17a, RZ ;  /* 0x0000017a03187810 */ /* 0x000fe20007ffe0ff */
[----:B------:R-:W-:Y:S01]  /*26e0*/  IMAD.HI R15, R14, 0x4b542805, RZ ;  /* 0x4b5428050e0f7827 */ /* 0x000fe200078e02ff */
[----:B------:R-:W-:-:S03]  /*26f0*/  SHF.R.U32.HI R14, RZ, 0x1f, R45 ;  /* 0x0000001fff0e7819 */ /* 0x000fc6000001162d */
[----:B------:R-:W-:Y:S01]  /*2700*/  IMAD R40, R25, 0xc40, R40 ;  /* 0x00000c4019287824 */ /* 0x000fe200078e0228 */
[----:B------:R-:W-:Y:S02]  /*2710*/  LEA.HI.SX32 R107, R45, R14, 0x19 ;  /* 0x0000000e2d6b7211 */ /* 0x000fe400078fcaff */
[----:B------:R-:W-:-:S03]  /*2720*/  SHF.R.U32.HI R14, RZ, 0x1f, R15 ;  /* 0x0000001fff0e7819 */ /* 0x000fc6000001160f */
[----:B------:R-:W-:Y:S01]  /*2730*/  IMAD R107, R107, 0xc40, R94 ;  /* 0x00000c406b6b7824 */ /* 0x000fe200078e025e */
[----:B------:R-:W-:Y:S01]  /*2740*/  LEA.HI.SX32 R89, R15, R14, 0x19 ;  /* 0x0000000e0f597211 */ /* 0x000fe200078fcaff */
[----:B------:R-:W-:Y:S01]  /*2750*/  IMAD.HI R14, R24, 0x4b542805, RZ ;  /* 0x4b542805180e7827 */ /* 0x000fe200078e02ff */
[----:B------:R-:W-:-:S03]  /*2760*/  SHF.R.U32.HI R15, RZ, 0x1f, R44 ;  /* 0x0000001fff0f7819 */ /* 0x000fc6000001162c */
[----:B------:R-:W-:Y:S01]  /*2770*/  IMAD R89, R89, 0xc40, R94 ;  /* 0x00000c4059597824 */ /* 0x000fe200078e025e */
[----:B------:R-:W-:Y:S02]  /*2780*/  LEA.HI.SX32 R16, R44, R15, 0x1d ;  /* 0x0000000f2c107211 */ /* 0x000fe400078feaff */
[----:B------:R-:W-:-:S03]  /*2790*/  SHF.R.U32.HI R15, RZ, 0x1f, R14 ;  /* 0x0000001fff0f7819 */ /* 0x000fc6000001160e */
[----:B------:R-:W-:Y:S01]  /*27a0*/  IMAD R75, R16, 0x38, R75 ;  /* 0x00000038104b7824 */ /* 0x000fe200078e024b */
[----:B------:R-:W-:Y:S01]  /*27b0*/  LEA.HI.SX32 R15, R14, R15, 0x19 ;  /* 0x0000000f0e0f7211 */ /* 0x000fe200078fcaff */
[----:B------:R-:W-:-:S04]  /*27c0*/  HFMA2.MMA R14, -RZ, RZ, 0, 0 ;  /* 0x00000000ff0e7435 */ /* 0x000fc800000001ff */
[----:B------:R-:W-:Y:S01]  /*27d0*/  IMAD R15, R15, -0x1b3, R24 ;  /* 0xfffffe4d0f0f7824 */ /* 0x000fe200078e0218 */
[----:B------:R-:W-:-:S05]  /*27e0*/  IADD3 R24, R3, 0x1acc, RZ ;  /* 0x00001acc03187810 */ /* 0x000fca0007ffe0ff */
[----:B------:R-:W-:Y:S01]  /*27f0*/  IMAD.HI R44, R15, -0x77777777, R14 ;  /* 0x888888890f2c7827 */ /* 0x000fe200078e020e */
[----:B------:R-:W-:-:S03]  /*2800*/  IADD3 R14, R3, 0x1944, RZ ;  /* 0x00001944030e7810 */ /* 0x000fc60007ffe0ff */
[----:B------:R-:W-:-:S04]  /*2810*/  IMAD.HI R24, R24, 0x4b542805, RZ ;  /* 0x4b54280518187827 */ /* 0x000fc800078e02ff */
[----:B------:R-:W-:-:S05]  /*2820*/  IMAD.HI R14, R14, 0x4b542805, RZ ;  /* 0x4b5428050e0e7827 */ /* 0x000fca00078e02ff */
[----:B------:R-:W-:-:S04]  /*2830*/  SHF.R.U32.HI R15, RZ, 0x1f, R14 ;  /* 0x0000001fff0f7819 */ /* 0x000fc8000001160e */
[----:B------:R-:W-:Y:S02]  /*2840*/  LEA.HI.SX32 R15, R14, R15, 0x19 ;  /* 0x0000000f0e0f7211 */ /* 0x000fe400078fcaff */
[----:B------:R-:W-:-:S03]  /*2850*/  IADD3 R14, R3, 0xf50, RZ ;  /* 0x00000f50030e7810 */ /* 0x000fc60007ffe0ff */
[----:B------:R-:W-:Y:S02]  /*2860*/  IMAD R45, R15, 0xc40, R94 ;  /* 0x00000c400f2d7824 */ /* 0x000fe400078e025e */
[----:B------:R-:W-:Y:S01]  /*2870*/  IMAD.HI R15, R14, 0x4b542805, RZ ;  /* 0x4b5428050e0f7827 */ /* 0x000fe200078e02ff */
[----:B------:R-:W-:-:S04]  /*2880*/  SHF.R.U32.HI R14, RZ, 0x1f, R47 ;  /* 0x0000001fff0e7819 */ /* 0x000fc8000001162f */
[----:B------:R-:W-:Y:S02]  /*2890*/  SHF.R.U32.HI R16, RZ, 0x1f, R15 ;  /* 0x0000001fff107819 */ /* 0x000fe4000001160f */
[----:B------:R-:W-:Y:S02]  /*28a0*/  LEA.HI.SX32 R14, R47, R14, 0x19 ;  /* 0x0000000e2f0e7211 */ /* 0x000fe400078fcaff */
[----:B------:R-:W-:Y:S02]  /*28b0*/  LEA.HI.SX32 R16, R15, R16, 0x19 ;  /* 0x000000100f107211 */ /* 0x000fe400078fcaff */
[----:B------:R-:W-:Y:S01]  /*28c0*/  SHF.R.U32.HI R15, RZ, 0x1f, R48 ;  /* 0x0000001fff0f7819 */ /* 0x000fe20000011630 */
[--C-:B------:R-:W-:Y:S02]  /*28d0*/  IMAD R111, R14, 0xc40, R95.reuse ;  /* 0x00000c400e6f7824 */ /* 0x100fe400078e025f */
[----:B------:R-:W-:Y:S01]  /*28e0*/  IMAD R47, R16, 0xc40, R95 ;  /* 0x00000c40102f7824 */ /* 0x000fe200078e025f */
[----:B------:R-:W-:Y:S01]  /*28f0*/  LEA.HI.SX32 R87, R48, R15, 0x1d ;  /* 0x0000000f30577211 */ /* 0x000fe200078feaff */
[----:B------:R-:W-:Y:S01]  /*2900*/  IMAD R16, R38, 0x620, R71 ;  /* 0x0000062026107824 */ /* 0x000fe200078e0247 */
[----:B------:R-:W-:-:S03]  /*2910*/  SHF.R.U32.HI R15, RZ, 0x1f, R24 ;  /* 0x0000001fff0f7819 */ /* 0x000fc60000011618 */
[----:B------:R-:W-:Y:S01]  /*2920*/  IMAD R87, R87, 0x38, R16 ;  /* 0x0000003857577824 */ /* 0x000fe200078e0210 */
[----:B------:R-:W-:Y:S02]  /*2930*/  LEA.HI.SX32 R24, R24, R15, 0x19 ;  /* 0x0000000f18187211 */ /* 0x000fe400078fcaff */
[----:B------:R-:W-:-:S03]  /*2940*/  IADD3 R15, R3, 0xb7c, RZ ;  /* 0x00000b7c030f7810 */ /* 0x000fc60007ffe0ff */
[----:B------:R-:W-:Y:S01]  /*2950*/  IMAD R95, R24, 0xc40, R95 ;  /* 0x00000c40185f7824 */ /* 0x000fe200078e025f */
[----:B------:R-:W-:Y:S01]  /*2960*/  HFMA2.MMA R24, -RZ, RZ, 0, 0 ;  /* 0x00000000ff187435 */ /* 0x000fe200000001ff */
[----:B------:R-:W-:-:S04]  /*2970*/  IMAD.HI R15, R15, 0x4b542805, RZ ;  /* 0x4b5428050f0f7827 */ /* 0x000fc800078e02ff */
[----:B------:R-:W-:Y:S01]  /*2980*/  IMAD R95, R38, 0x620, R95 ;  /* 0x00000620265f7824 */ /* 0x000fe200078e025f */
[----:B------:R-:W-:-:S04]  /*2990*/  SHF.R.U32.HI R14, RZ, 0x1f, R15 ;  /* 0x0000001fff0e7819 */ /* 0x000fc8000001160f */
[----:B------:R-:W-:Y:S02]  /*29a0*/  LEA.HI.SX32 R14, R15, R14, 0x19 ;  /* 0x0000000e0f0e7211 */ /* 0x000fe400078fcaff */
[----:B------:R-:W-:-:S03]  /*29b0*/  SHF.R.U32.HI R15, RZ, 0x1f, R50 ;  /* 0x0000001fff0f7819 */ /* 0x000fc60000011632 */
[----:B------:R-:W-:Y:S01]  /*29c0*/  IMAD R85, R14, 0xc40, R85 ;  /* 0x00000c400e557824 */ /* 0x000fe200078e0255 */
[----:B------:R-:W-:Y:S02]  /*29d0*/  P2R R14, PR, RZ, 0x40 ;  /* 0x00000040ff0e7803 */ /* 0x000fe40000000000 */
[----:B------:R-:W-:Y:S02]  /*29e0*/  IADD3 R14, R3, 0x14f, RZ ;  /* 0x0000014f030e7810 */ /* 0x000fe40007ffe0ff */
[----:B------:R-:W-:Y:S02]  /*29f0*/  LEA.HI.SX32 R83, R50, R15, 0x1d ;  /* 0x0000000f32537211 */ /* 0x000fe400078feaff */
[----:B------:R-:W-:Y:S01]  /*2a00*/  SHF.R.U32.HI R15, RZ, 0x1f, R52 ;  /* 0x0000001fff0f7819 */ /* 0x000fe20000011634 */
[----:B------:R-:W-:-:S03]  /*2a10*/  IMAD.HI R16, R14, 0x4b542805, RZ ;  /* 0x4b5428050e107827 */ /* 0x000fc600078e02ff */
[----:B------:R-:W-:Y:S02]  /*2a20*/  LEA.HI.SX32 R52, R52, R15, 0x1d ;  /* 0x0000000f34347211 */ /* 0x000fe400078feaff */
[----:B------:R-:W-:-:S03]  /*2a30*/  SHF.R.U32.HI R15, RZ, 0x1f, R16 ;  /* 0x0000001fff0f7819 */ /* 0x000fc60000011610 */
[----:B------:R-:W-:Y:S01]  /*2a40*/  IMAD R101, R52, 0x38, R101 ;  /* 0x0000003834657824 */ /* 0x000fe200078e0265 */
[----:B------:R-:W-:Y:S02]  /*2a50*/  LEA.HI.SX32 R15, R16, R15, 0x19 ;  /* 0x0000000f100f7211 */ /* 0x000fe400078fcaff */
[----:B------:R-:W-:-:S03]  /*2a60*/  SHF.R.U32.HI R52, RZ, 0x1f, R81 ;  /* 0x0000001fff347819 */ /* 0x000fc60000011651 */
[----:B------:R-:W-:Y:S01]  /*2a70*/  IMAD R15, R15, -0x1b3, R14 ;  /* 0xfffffe4d0f0f7824 */ /* 0x000fe200078e020e */
[----:B------:R-:W-:-:S05]  /*2a80*/  MOV R14, RZ ;  /* 0x000000ff000e7202 */ /* 0x000fca0000000f00 */
[----:B------:R-:W-:-:S04]  /*2a90*/  IMAD.HI R48, R15, -0x77777777, R14 ;  /* 0x888888890f307827 */ /* 0x000fc800078e020e */
[----:B------:R-:W-:Y:S01]  /*2aa0*/  IMAD R14, R38, 0x620, R27 ;  /* 0x00000620260e7824 */ /* 0x000fe200078e021b */
[----:B------:R-:W-:-:S03]  /*2ab0*/  SHF.R.U32.HI R27, RZ, 0x1f, R56 ;  /* 0x0000001fff1b7819 */ /* 0x000fc60000011638 */
[----:B------:R-:W-:Y:S01]  /*2ac0*/  IMAD R83, R83, 0x38, R14 ;  /* 0x0000003853537824 */ /* 0x000fe200078e020e */
[----:B------:R-:W-:Y:S01]  /*2ad0*/  LEA.HI.SX32 R27, R56, R27, 0x1d ;  /* 0x0000001b381b7211 */ /* 0x000fe200078feaff */
[----:B------:R-:W-:-:S04]  /*2ae0*/  IMAD.HI R14, R3, 0x5397829d, RZ ;  /* 0x5397829d030e7827 */ /* 0x000fc800078e02ff */
[----:B------:R-:W-:Y:S01]  /*2af0*/  IMAD R56, R38, 0x620, R61 ;  /* 0x0000062026387824 */ /* 0x000fe200078e023d */
[----:B------:R-:W-:Y:S01]  /*2b00*/  SHF.R.U32.HI R15, RZ, 0x1f, R14 ;  /* 0x0000001fff0f7819 */ /* 0x000fe2000001160e */
[----:B------:R-:W-:-:S03]  /*2b10*/  HFMA2.MMA R61, -RZ, RZ, 0, 0 ;  /* 0x00000000ff3d7435 */ /* 0x000fc600000001ff */
[----:B------:R-:W-:Y:S02]  /*2b20*/  LEA.HI.SX32 R14, R14, R15, 0x1b ;  /* 0x0000000f0e0e7211 */ /* 0x000fe400078fdaff */
[----:B------:R-:W-:-:S03]  /*2b30*/  SHF.R.U32.HI R15, RZ, 0x1f, R54 ;  /* 0x0000001fff0f7819 */ /* 0x000fc60000011636 */
[----:B------:R-:W-:Y:S01]  /*2b40*/  IMAD R25, R14, -0x62, R3 ;  /* 0xffffff9e0e197824 */ /* 0x000fe200078e0203 */
[----:B------:R-:W-:Y:S01]  /*2b50*/  LEA.HI.SX32 R15, R54, R15, 0x1d ;  /* 0x0000000f360f7211 */ /* 0x000fe200078feaff */
[----:B------:R-:W-:Y:S01]  /*2b60*/  IMAD R54, R38, 0x620, R59 ;  /* 0x0000062026367824 */ /* 0x000fe200078e023b */
[----:B------:R-:W-:Y:S01]  /*2b70*/  MOV R59, RZ ;  /* 0x000000ff003b7202 */ /* 0x000fe20000000f00 */
[----:B------:R-:W-:Y:S01]  /*2b80*/  IMAD.HI R16, R25, -0x6db6db6d, R24 ;  /* 0x9249249319107827 */ /* 0x000fe200078e0218 */
[----:B------:R-:W-:-:S03]  /*2b90*/  SHF.R.U32.HI R25, RZ, 0x1f, R62 ;  /* 0x0000001fff197819 */ /* 0x000fc6000001163e */
[----:B------:R-:W-:Y:S01]  /*2ba0*/  IMAD R24, R38, 0x620, R65 ;  /* 0x0000062026187824 */ /* 0x000fe200078e0241 */
[----:B------:R-:W-:Y:S01]  /*2bb0*/  LEA.HI.SX32 R25, R62, R25, 0x1d ;  /* 0x000000193e197211 */ /* 0x000fe200078feaff */
[----:B------:R-:W-:Y:S01]  /*2bc0*/  IMAD R65, R27, 0x38, R26 ;  /* 0x000000381b417824 */ /* 0x000fe200078e021a */
[----:B------:R-:W-:Y:S01]  /*2bd0*/  SHF.R.U32.HI R26, RZ, 0x1f, R69 ;  /* 0x0000001fff1a7819 */ /* 0x000fe20000011645 */
[----:B------:R-:W-:Y:S01]  /*2be0*/  IMAD R71, R15, 0x38, R24 ;  /* 0x000000380f477824 */ /* 0x000fe200078e0218 */
[----:B------:R-:W-:Y:S01]  /*2bf0*/  SHF.R.U32.HI R15, RZ, 0x1f, R58 ;  /* 0x0000001fff0f7819 */ /* 0x000fe2000001163a */
[----:B------:R-:W-:Y:S01]  /*2c00*/  IMAD R24, R38, 0x620, R107 ;  /* 0x0000062026187824 */ /* 0x000fe200078e026b */
[----:B------:R-:W-:Y:S02]  /*2c10*/  LEA.HI.SX32 R26, R69, R26, 0x1d ;  /* 0x0000001a451a7211 */ /* 0x000fe400078feaff */
[----:B------:R-:W-:Y:S02]  /*2c20*/  MOV R27, R3 ;  /* 0x00000003001b7202 */ /* 0x000fe40000000f00 */
[----:B------:R-:W-:Y:S01]  /*2c30*/  LEA.HI.SX32 R58, R58, R15, 0x1d ;  /* 0x0000000f3a3a7211 */ /* 0x000fe200078feaff */
[----:B------:R-:W-:Y:S01]  /*2c40*/  IMAD R115, R26, 0x38, R103 ;  /* 0x000000381a737824 */ /* 0x000fe200078e0267 */
[----:B------:R-:W-:-:S02]  /*2c50*/  MOV R26, RZ ;  /* 0x000000ff001a7202 */ /* 0x000fc40000000f00 */
[----:B------:R-:W-:-:S03]  /*2c60*/  SHF.R.U32.HI R15, RZ, 0x1f, R60 ;  /* 0x0000001fff0f7819 */ /* 0x000fc6000001163c */
[----:B------:R-:W-:Y:S01]  /*2c70*/  IMAD.HI R50, R3, -0x6db6db6d, R26 ;  /* 0x9249249303327827 */ /* 0x000fe200078e021a */
[----:B------:R-:W-:Y:S02]  /*2c80*/  SHF.R.U32.HI R27, RZ, 0x1f, R46 ;  /* 0x0000001fff1b7819 */ /* 0x000fe4000001162e */
[----:B------:R-:W-:Y:S01]  /*2c90*/  LEA.HI.SX32 R123, R60, R15, 0x1d ;  /* 0x0000000f3c7b7211 */ /* 0x000fe200078feaff */
[----:B------:R-:W-:Y:S01]  /*2ca0*/  IMAD R15, R38, 0x620, R91 ;  /* 0x00000620260f7824 */ /* 0x000fe200078e025b */
[----:B------:R-:W-:Y:S02]  /*2cb0*/  LEA.HI.SX32 R27, R46, R27, 0x1d ;  /* 0x0000001b2e1b7211 */ /* 0x000fe400078feaff */
[----:B------:R-:W-:Y:S01]  /*2cc0*/  SHF.R.U32.HI R46, RZ, 0x1f, R17 ;  /* 0x0000001fff2e7819 */ /* 0x000fe20000011611 */
[----:B------:R-:W-:Y:S01]  /*2cd0*/  IMAD R123, R123, 0x38, R24 ;  /* 0x000000387b7b7824 */ /* 0x000fe200078e0218 */
[----:B------:R-:W-:Y:S01]  /*2ce0*/  IADD3 R26, R3, 0x16f8, RZ ;  /* 0x000016f8031a7810 */ /* 0x000fe20007ffe0ff */
[----:B------:R-:W-:Y:S01]  /*2cf0*/  IMAD R24, R38, 0x620, R111 ;  /* 0x0000062026187824 */ /* 0x000fe200078e026f */
[----:B------:R-:W-:Y:S01]  /*2d00*/  LEA.HI.SX32 R17, R17, R46, 0x1d ;  /* 0x0000002e11117211 */ /* 0x000fe200078feaff */
[----:B------:R-:W-:Y:S01]  /*2d10*/  IMAD R15, R58, 0x38, R15 ;  /* 0x000000383a0f7824 */ /* 0x000fe200078e020f */
[----:B------:R-:W-:Y:S01]  /*2d20*/  SHF.R.U32.HI R46, RZ, 0x1f, R19 ;  /* 0x0000001fff2e7819 */ /* 0x000fe20000011613 */
[----:B------:R-:W-:Y:S01]  /*2d30*/  IMAD R119, R25, 0x38, R24 ;  /* 0x0000003819777824 */ /* 0x000fe200078e0218 */
[----:B------:R-:W-:Y:S01]  /*2d40*/  HFMA2.MMA R24, -RZ, RZ, 0, 0 ;  /* 0x00000000ff187435 */ /* 0x000fe200000001ff */
[----:B------:R-:W-:Y:S01]  /*2d50*/  IADD3 R25, R18, 0x16, RZ ;  /* 0x0000001612197810 */ /* 0x000fe20007ffe0ff */
[----:B------:R-:W-:Y:S01]  /*2d60*/  IMAD.HI R26, R26, 0x4b542805, RZ ;  /* 0x4b5428051a1a7827 */ /* 0x000fe200078e02ff */
[----:B------:R-:W-:-:S02]  /*2d70*/  LEA.HI.SX32 R103, R19, R46, 0x1d ;  /* 0x0000002e13677211 */ /* 0x000fc400078feaff */
[----:B------:R-:W-:Y:S01]  /*2d80*/  SHF.R.U32.HI R46, RZ, 0x1f, R67 ;  /* 0x0000001fff2e7819 */ /* 0x000fe20000011643 */
[----:B------:R-:W-:Y:S01]  /*2d90*/  IMAD R58, R38, 0x620, R45 ;  /* 0x00000620263a7824 */ /* 0x000fe200078e022d */
[----:B------:R-:W-:Y:S02]  /*2da0*/  SHF.R.U32.HI R19, RZ, 0x1f, R80 ;  /* 0x0000001fff137819 */ /* 0x000fe40000011650 */
[----:B------:R-:W-:Y:S01]  /*2db0*/  LEA.HI.SX32 R117, R67, R46, 0x1d ;  /* 0x0000002e43757211 */ /* 0x000fe200078feaff */
[----:B------:R-:W-:Y:S01]  /*2dc0*/  IMAD.HI R24, R25, -0x72c234f7, R24 ;  /* 0x8d3dcb0919187827 */ /* 0x000fe200078e0218 */
[----:B------:R-:W-:Y:S02]  /*2dd0*/  LEA.HI.SX32 R46, R77, R20, 0x1d ;  /* 0x000000144d2e7211 */ /* 0x000fe400078feaff */
[----:B------:R-:W-:Y:S02]  /*2de0*/  SHF.R.U32.HI R20, RZ, 0x1f, R41 ;  /* 0x0000001fff147819 */ /* 0x000fe40000011629 */
[----:B------:R-:W-:Y:S01]  /*2df0*/  SHF.R.U32.HI R69, RZ, 0x1f, R24 ;  /* 0x0000001fff457819 */ /* 0x000fe20000011618 */
[----:B------:R-:W-:Y:S01]  /*2e00*/  IMAD R97, R46, 0x38, R97 ;  /* 0x000000382e617824 */ /* 0x000fe200078e0261 */
[----:B------:R-:W-:Y:S01]  /*2e10*/  LEA.HI.SX32 R67, R41, R20, 0x1d ;  /* 0x0000001429437211 */ /* 0x000fe200078feaff */
[----:B------:R-:W-:Y:S01]  /*2e20*/  IMAD R46, R38, 0x620, R51 ;  /* 0x00000620262e7824 */ /* 0x000fe200078e0233 */
[----:B------:R-:W-:-:S02]  /*2e30*/  SHF.R.U32.HI R20, RZ, 0x1f, R73 ;  /* 0x0000001fff147819 */ /* 0x000fc40000011649 */
[----:B------:R-:W-:Y:S01]  /*2e40*/  LEA.HI.SX32 R69, R24, R69, 0x1c ;  /* 0x0000004518457211 */ /* 0x000fe200078fe2ff */
[----:B------:R-:W-:Y:S01]  /*2e50*/  IMAD R24, R38, 0x620, R93 ;  /* 0x0000062026187824 */ /* 0x000fe200078e025d */
[----:B------:R-:W-:Y:S02]  /*2e60*/  LEA.HI.SX32 R99, R73, R20, 0x1d ;  /* 0x0000001449637211 */ /* 0x000fe400078feaff */
[----:B------:R-:W-:Y:S01]  /*2e70*/  SHF.R.U32.HI R20, RZ, 0x1f, R43 ;  /* 0x0000001fff147819 */ /* 0x000fe2000001162b */
[----:B------:R-:W-:Y:S01]  /*2e80*/  IMAD R111, R27, 0x38, R24 ;  /* 0x000000381b6f7824 */ /* 0x000fe200078e0218 */
[----:B------:R-:W-:Y:S01]  /*2e90*/  SHF.R.U32.HI R27, RZ, 0x1f, R26 ;  /* 0x0000001fff1b7819 */ /* 0x000fe2000001161a */
[----:B------:R-:W-:Y:S01]  /*2ea0*/  IMAD R25, R69, -0x1d, R25 ;  /* 0xffffffe345197824 */ /* 0x000fe200078e0219 */
[----:B------:R-:W-:Y:S02]  /*2eb0*/  LEA.HI.SX32 R20, R43, R20, 0x1d ;  /* 0x000000142b147211 */ /* 0x000fe400078feaff */
[----:B------:R-:W-:-:S02]  /*2ec0*/  SHF.R.U32.HI R43, RZ, 0x1f, R42 ;  /* 0x0000001fff2b7819 */ /* 0x000fc4000001162a */
[----:B------:R-:W-:Y:S02]  /*2ed0*/  SHF.R.U32.HI R69, RZ, 0x1f, R50 ;  /* 0x0000001fff457819 */ /* 0x000fe40000011632 */
[----:B------:R-:W-:Y:S02]  /*2ee0*/  LEA.HI.SX32 R93, R80, R19, 0x1d ;  /* 0x00000013505d7211 */ /* 0x000fe400078feaff */
[----:B------:R-:W-:Y:S01]  /*2ef0*/  LEA.HI.SX32 R43, R42, R43, 0x1d ;  /* 0x0000002b2a2b7211 */ /* 0x000fe200078feaff */
[----:B------:R-:W-:Y:S01]  /*2f00*/  IMAD R42, R38, 0x620, R89 ;  /* 0x00000620262a7824 */ /* 0x000fe200078e0259 */
[----:B------:R-:W-:Y:S02]  /*2f10*/  LEA.HI.SX32 R26, R26, R27, 0x19 ;  /* 0x0000001b1a1a7211 */ /* 0x000fe400078fcaff */
[----:B------:R-:W-:Y:S01]  /*2f20*/  LEA.HI.SX32 R24, R50, R69, 0x1e ;  /* 0x0000004532187211 */ /* 0x000fe200078ff2ff */
[----:B------:R-:W-:Y:S01]  /*2f30*/  IMAD R93, R93, 0x38, R42 ;  /* 0x000000385d5d7824 */ /* 0x000fe200078e022a */
[----:B------:R-:W-:-:S02]  /*2f40*/  IADD3 R73, R23, 0x348, RZ ;  /* 0x0000034817497810 */ /* 0x000fc40007ffe0ff */
[----:B------:R-:W-:Y:S02]  /*2f50*/  SHF.R.U32.HI R69, RZ, 0x1f, R44 ;  /* 0x0000001fff457819 */ /* 0x000fe4000001162c */
[----:B------:R-:W-:Y:S01]  /*2f60*/  SHF.R.U32.HI R77, RZ, 0x1f, R48 ;  /* 0x0000001fff4d7819 */ /* 0x000fe20000011630 */
[----:B------:R-:W-:Y:S01]  /*2f70*/  IMAD R42, R26, 0xc40, R73 ;  /* 0x00000c401a2a7824 */ /* 0x000fe200078e0249 */
[----:B------:R-:W-:Y:S01]  /*2f80*/  LEA.HI.SX32 R69, R44, R69, 0x1d ;  /* 0x000000452c457211 */ /* 0x000fe200078feaff */
[----:B------:R-:W-:Y:S01]  /*2f90*/  IMAD R26, R38, 0x620, R39 ;  /* 0x00000620261a7824 */ /* 0x000fe200078e0227 */
[----:B------:R-:W-:Y:S01]  /*2fa0*/  LEA.HI.SX32 R48, R48, R77, 0x1d ;  /* 0x0000004d30307211 */ /* 0x000fe200078feaff */
[C---:B------:R-:W-:Y:S01]  /*2fb0*/  IMAD R44, R38.reuse, 0x620, R36 ;  /* 0x00000620262c7824 */ /* 0x040fe200078e0224 */
[----:B------:R-:W-:Y:S01]  /*2fc0*/  SHF.R.U32.HI R19, RZ, 0x1f, R74 ;  /* 0x0000001fff137819 */ /* 0x000fe2000001164a */
[----:B------:R-:W-:Y:S01]  /*2fd0*/  IMAD R36, R38, 0x620, R49 ;  /* 0x0000062026247824 */ /* 0x000fe200078e0231 */
[----:B------:R-:W-:Y:S01]  /*2fe0*/  SHF.R.U32.HI R27, RZ, 0x1f, R16 ;  /* 0x0000001fff1b7819 */ /* 0x000fe20000011610 */
[----:B------:R-:W-:Y:S01]  /*2ff0*/  IMAD R107, R17, 0x38, R26 ;  /* 0x00000038116b7824 */ /* 0x000fe200078e021a */
[----:B------:R-:W-:Y:S01]  /*3000*/  LEA.HI.SX32 R74, R74, R19, 0x1d ;  /* 0x000000134a4a7211 */ /* 0x000fe200078feaff */
[----:B------:R-:W-:Y:S01]  /*3010*/  IMAD R77, R103, 0x38, R44 ;  /* 0x00000038674d7824 */ /* 0x000fe200078e022c */
[----:B------:R-:W-:Y:S01]  /*3020*/  SHF.R.U32.HI R91, RZ, 0x1f, R70 ;  /* 0x0000001fff5b7819 */ /* 0x000fe20000011646 */
[----:B------:R-:W-:Y:S01]  /*3030*/  IMAD R39, R38, 0x1c, R103 ;  /* 0x0000001c26277824 */ /* 0x000fe200078e0267 */
[----:B------:R-:W-:Y:S01]  /*3040*/  LEA.HI.SX32 R16, R16, R27, 0x1e ;  /* 0x0000001b10107211 */ /* 0x000fe200078ff2ff */
[----:B------:R-:W-:Y:S01]  /*3050*/  IMAD R26, R38, 0x1c, R17 ;  /* 0x0000001c261a7824 */ /* 0x000fe200078e0211 */
[----:B------:R-:W-:Y:S01]  /*3060*/  LEA.HI.SX32 R91, R70, R91, 0x1d ;  /* 0x0000005b465b7211 */ /* 0x000fe200078feaff */
[----:B------:R-:W-:Y:S01]  /*3070*/  IMAD R103, R113, 0x38, R36 ;  /* 0x0000003871677824 */ /* 0x000fe200078e0224 */
[----:B------:R-:W-:Y:S01]  /*3080*/  ISETP.LT.OR P2, PT, R39, 0x1, !P1 ;  /* 0x000000012700780c */ /* 0x000fe20004f41670 */
[----:B------:R-:W-:Y:S01]  /*3090*/  IMAD R113, R38, 0x1c, R113 ;  /* 0x0000001c26717824 */ /* 0x000fe200078e0271 */
[----:B------:R-:W-:Y:S01]  /*30a0*/  ISETP.LT.OR P3, PT, R26, 0x1, !P1 ;  /* 0x000000011a00780c */ /* 0x000fe20004f61670 */
[----:B------:R-:W-:Y:S01]  /*30b0*/  IMAD R73, R117, 0x38, R46 ;  /* 0x0000003875497824 */ /* 0x000fe200078e022e */
[----:B------:R-:W-:Y:S01]  /*30c0*/  SHF.R.U32.HI R27, RZ, 0x1f, R92 ;  /* 0x0000001fff1b7819 */ /* 0x000fe2000001165c */
[C---:B------:R-:W-:Y:S01]  /*30d0*/  IMAD R117, R38.reuse, 0x1c, R117 ;  /* 0x0000001c26757824 */ /* 0x040fe200078e0275 */
[----:B------:R-:W-:Y:S01]  /*30e0*/  ISETP.LT.OR P1, PT, R113, 0x1, !P0 ;  /* 0x000000017100780c */ /* 0x000fe20004721670 */
[----:B------:R-:W-:Y:S01]  /*30f0*/  IMAD R26, R38, 0x1c, R18 ;  /* 0x0000001c261a7824 */ /* 0x000fe200078e0212 */
[----:B------:R-:W-:Y:S01]  /*3100*/  LEA.HI.SX32 R27, R92, R27, 0x1d ;  /* 0x0000001b5c1b7211 */ /* 0x000fe200078feaff */
[----:B------:R-:W-:Y:S01]  /*3110*/  IMAD R18, R38, 0x620, R21 ;  /* 0x0000062026127824 */ /* 0x000fe200078e0215 */
[----:B------:R-:W-:Y:S01]  /*3120*/  ISETP.LT.OR P0, PT, R117, 0x1, !P0 ;  /* 0x000000017500780c */ /* 0x000fe20004701670 */
[----:B------:R-:W-:Y:S01]  /*3130*/  IMAD R21, R24, -0x7, R3 ;  /* 0xfffffff918157824 */ /* 0x000fe200078e0203 */
[----:B------:R-:W-:Y:S01]  /*3140*/  P2R R90, PR, RZ, 0x2 ;  /* 0x00000002ff5a7803 */ /* 0x000fe20000000000 */
[----:B------:R-:W-:Y:S01]  /*3150*/  IMAD R113, R74, 0x38, R37 ;  /* 0x000000384a717824 */ /* 0x000fe200078e0225 */
[----:B------:R-:W-:Y:S01]  /*3160*/  P2R R80, PR, RZ, 0x1 ;  /* 0x00000001ff507803 */ /* 0x000fe20000000000 */
[----:B------:R-:W-:Y:S01]  /*3170*/  IMAD R39, R38, 0x1c, R74 ;  /* 0x0000001c26277824 */ /* 0x000fe200078e024a */
[----:B------:R-:W-:Y:S01]  /*3180*/  ISETP.GE.AND P0, PT, R28, 0x1, PT ;  /* 0x000000011c00780c */ /* 0x000fe20003f06270 */
[C---:B------:R-:W-:Y:S01]  /*3190*/  IMAD R44, R38.reuse, 0x1c, R67 ;  /* 0x0000001c262c7824 */ /* 0x040fe200078e0243 */
[----:B------:R-:W-:Y:S01]  /*31a0*/  ISETP.GE.AND P1, PT, R29, 0x1, PT ;  /* 0x000000011d00780c */ /* 0x000fe20003f26270 */
[----:B------:R-:W-:Y:S01]  /*31b0*/  IMAD R45, R38, 0x1c, R91 ;  /* 0x0000001c262d7824 */ /* 0x000fe200078e025b */
[----:B------:R-:W-:Y:S01]  /*31c0*/  P2R R24, PR, RZ, 0x1 ;  /* 0x00000001ff187803 */ /* 0x000fe20000000000 */
[----:B------:R-:W-:Y:S01]  /*31d0*/  IMAD R17, R48, 0x38, R95 ;  /* 0x0000003830117824 */ /* 0x000fe200078e025f */
[----:B------:R-:W-:Y:S01]  /*31e0*/  ISETP.GE.AND P0, PT, R33, 0x1, PT ;  /* 0x000000012100780c */ /* 0x000fe20003f06270 */
[----:B------:R-:W-:Y:S01]  /*31f0*/  IMAD R36, R38, 0x620, R55 ;  /* 0x0000062026247824 */ /* 0x000fe200078e0237 */
[----:B------:R-:W-:Y:S01]  /*3200*/  SHF.R.U32.HI R19, RZ, 0x1f, R82 ;  /* 0x0000001fff137819 */ /* 0x000fe20000011652 */
[----:B------:R-:W-:Y:S01]  /*3210*/  IMAD R95, R20, 0x38, R57 ;  /* 0x00000038145f7824 */ /* 0x000fe200078e0239 */
[----:B------:R-:W-:Y:S01]  /*3220*/  P2R R74, PR, RZ, 0x1 ;  /* 0x00000001ff4a7803 */ /* 0x000fe20000000000 */
[----:B------:R-:W-:Y:S01]  /*3230*/  IMAD R20, R38, 0x1c, R20 ;  /* 0x0000001c26147824 */ /* 0x000fe200078e0214 */
[----:B------:R-:W-:Y:S01]  /*3240*/  ISETP.LT.OR P0, PT, R26, 0x1, !P6 ;  /* 0x000000011a00780c */ /* 0x000fe20007701670 */
[C---:B------:R-:W-:Y:S01]  /*3250*/  IMAD R46, R38.reuse, 0x620, R35 ;  /* 0x00000620262e7824 */ /* 0x040fe200078e0223 */
[----:B------:R-:W-:Y:S01]  /*3260*/  SHF.R.U32.HI R50, RZ, 0x1f, R63 ;  /* 0x0000001fff327819 */ /* 0x000fe2000001163f */
[----:B------:R-:W-:Y:S01]  /*3270*/  IMAD R121, R91, 0x38, R36 ;  /* 0x000000385b797824 */ /* 0x000fe200078e0224 */
[----:B------:R-:W-:Y:S01]  /*3280*/  P2R R102, PR, RZ, 0x1 ;  /* 0x00000001ff667803 */ /* 0x000fe20000000000 */
[----:B------:R-:W-:Y:S01]  /*3290*/  IMAD R48, R38, 0x620, R85 ;  /* 0x0000062026307824 */ /* 0x000fe200078e0255 */
[----:B------:R-:W-:Y:S01]  /*32a0*/  P2R R92, PR, RZ, 0x8 ;  /* 0x00000008ff5c7803 */ /* 0x000fe20000000000 */
[----:B------:R-:W-:Y:S01]  /*32b0*/  IMAD R125, R67, 0x38, R18 ;  /* 0x00000038437d7824 */ /* 0x000fe200078e0212 */
[----:B------:R-:W-:Y:S01]  /*32c0*/  ISETP.LT.OR P0, PT, R44, 0x1, !P1 ;  /* 0x000000012c00780c */ /* 0x000fe20004f01670 */
[----:B------:R-:W-:Y:S01]  /*32d0*/  IMAD R70, R38, 0x620, R23 ;  /* 0x0000062026467824 */ /* 0x000fe200078e0217 */
[----:B------:R-:W-:Y:S01]  /*32e0*/  ISETP.GE.AND P3, PT, R31, 0x1, PT ;  /* 0x000000011f00780c */ /* 0x000fe20003f66270 */
[----:B------:R-:W-:Y:S01]  /*32f0*/  IMAD R67, R43, 0x38, R40 ;  /* 0x000000382b437824 */ /* 0x000fe200078e0228 */
[----:B------:R-:W-:Y:S01]  /*3300*/  LEA.HI.SX32 R19, R82, R19, 0x1d ;  /* 0x0000001352137211 */ /* 0x000fe200078feaff */
[----:B------:R-:W-:Y:S01]  /*3310*/  IMAD R117, R99, 0x38, R46 ;  /* 0x0000003863757824 */ /* 0x000fe200078e022e */
[----:B------:R-:W-:Y:S01]  /*3320*/  LEA.HI.SX32 R63, R63, R50, 0x1d ;  /* 0x000000323f3f7211 */ /* 0x000fe200078feaff */
[----:B------:R-:W-:Y:S01]  /*3330*/  IMAD R50, R38, 0x620, R53 ;  /* 0x0000062026327824 */ /* 0x000fe200078e0235 */
[----:B------:R-:W-:Y:S01]  /*3340*/  P2R R28, PR, RZ, 0x40 ;  /* 0x00000040ff1c7803 */ /* 0x000fe20000000000 */
[----:B------:R-:W-:Y:S01]  /*3350*/  IMAD R23, R69, 0x38, R58 ;  /* 0x0000003845177824 */ /* 0x000fe200078e023a */
[----:B------:R-:W-:Y:S01]  /*3360*/  P2R R100, PR, RZ, 0x1 ;  /* 0x00000001ff647803 */ /* 0x000fe20000000000 */
[----:B------:R-:W-:Y:S01]  /*3370*/  IMAD R91, R19, 0x38, R50 ;  /* 0x00000038135b7824 */ /* 0x000fe200078e0232 */
[----:B------:R-:W-:Y:S01]  /*3380*/  ISETP.NE.AND P6, PT, R76, RZ, PT ;  /* 0x000000ff4c00720c */ /* 0x000fe20003fc5270 */
[C---:B------:R-:W-:Y:S01]  /*3390*/  IMAD R19, R38.reuse, 0x1c, R19 ;  /* 0x0000001c26137824 */ /* 0x040fe200078e0213 */
[----:B------:R-:W-:Y:S01]  /*33a0*/  ISETP.LT.OR P0, PT, R45, 0x1, !P3 ;  /* 0x000000012d00780c */ /* 0x000fe20005f01670 */
[C---:B------:R-:W-:Y:S01]  /*33b0*/  IMAD R40, R38.reuse, 0x1c, R69 ;  /* 0x0000001c26287824 */ /* 0x040fe200078e0245 */
[----:B------:R-:W-:Y:S01]  /*33c0*/  LEA.HI.SX32 R41, R81, R52, 0x1d ;  /* 0x0000003451297211 */ /* 0x000fe200078feaff */
[C---:B------:R-:W-:Y:S01]  /*33d0*/  IMAD R52, R38.reuse, 0x620, R47 ;  /* 0x0000062026347824 */ /* 0x040fe200078e022f */
[----:B------:R-:W-:Y:S01]  /*33e0*/  P2R R26, PR, RZ, 0x40 ;  /* 0x00000040ff1a7803 */ /* 0x000fe20000000000 */
[----:B------:R-:W-:Y:S01]  /*33f0*/  IMAD R35, R38, 0x1c, R99 ;  /* 0x0000001c26237824 */ /* 0x000fe200078e0263 */
[----:B------:R-:W-:Y:S01]  /*3400*/  P2R R98, PR, RZ, 0x1 ;  /* 0x00000001ff627803 */ /* 0x000fe20000000000 */
[----:B------:R-:W-:Y:S01]  /*3410*/  IMAD R89, R27, 0x38, R52 ;  /* 0x000000381b597824 */ /* 0x000fe200078e0234 */
[----:B------:R-:W-:Y:S01]  /*3420*/  ISETP.NE.AND P6, PT, R78, RZ, PT ;  /* 0x000000ff4e00720c */ /* 0x000fe20003fc5270 */
[----:B------:R-:W-:Y:S01]  /*3430*/  IMAD R81, R41, 0x38, R56 ;  /* 0x0000003829517824 */ /* 0x000fe200078e0238 */
[----:B------:R-:W-:Y:S01]  /*3440*/  ISETP.LT.OR P0, PT, R20, 0x1, !P1 ;  /* 0x000000011400780c */ /* 0x000fe20004f01670 */
[C---:B------:R-:W-:Y:S01]  /*3450*/  IMAD R27, R38.reuse, 0x1c, R27 ;  /* 0x0000001c261b7824 */ /* 0x040fe200078e021b */
[----:B------:R-:W-:Y:S01]  /*3460*/  P2R R82, PR, RZ, 0x4 ;  /* 0x00000004ff527803 */ /* 0x000fe20000000000 */
[C---:B------:R-:W-:Y:S01]  /*3470*/  IMAD R46, R38.reuse, 0x1c, R63 ;  /* 0x0000001c262e7824 */ /* 0x040fe200078e023f */
[----:B------:R-:W-:Y:S01]  /*3480*/  P2R R86, PR, RZ, 0x1 ;  /* 0x00000001ff567803 */ /* 0x000fe20000000000 */
[C---:B------:R-:W-:Y:S01]  /*3490*/  IMAD R41, R38.reuse, 0x1c, R41 ;  /* 0x0000001c26297824 */ /* 0x040fe200078e0229 */
[----:B------:R-:W-:Y:S01]  /*34a0*/  ISETP.LT.OR P0, PT, R19, 0x1, !P3 ;  /* 0x000000011300780c */ /* 0x000fe20005f01670 */
[----:B------:R-:W-:Y:S01]  /*34b0*/  IMAD R43, R38, 0x1c, R43 ;  /* 0x0000001c262b7824 */ /* 0x000fe200078e022b */
[----:B------:R-:W-:Y:S01]  /*34c0*/  ISETP.GE.AND P2, PT, R30, 0x1, PT ;  /* 0x000000011e00780c */ /* 0x000fe20003f46270 */
[C---:B------:R-:W-:Y:S01]  /*34d0*/  IMAD R69, R38.reuse, 0x620, R42 ;  /* 0x0000062026457824 */ /* 0x040fe200078e022a */
[----:B------:R-:W-:Y:S01]  /*34e0*/  P2R R84, PR, RZ, 0x1 ;  /* 0x00000001ff547803 */ /* 0x000fe20000000000 */
[----:B------:R-:W-:Y:S01]  /*34f0*/  IMAD R38, R38, 0x1c, R25 ;  /* 0x0000001c26267824 */ /* 0x000fe200078e0219 */
[----:B------:R-:W-:Y:S01]  /*3500*/  ISETP.LT.OR P0, PT, R27, 0x1, !P4 ;  /* 0x000000011b00780c */ /* 0x000fe20006701670 */
[----:B------:R-:W-:Y:S01]  /*3510*/  IMAD R99, R25, 0x38, R48 ;  /* 0x0000003819637824 */ /* 0x000fe200078e0230 */
[----:B------:R-:W-:Y:S01]  /*3520*/  P2R R25, PR, RZ, 0x40 ;  /* 0x00000040ff197803 */ /* 0x000fe20000000000 */
[----:B------:R-:W-:Y:S01]  /*3530*/  IMAD R85, R63, 0x38, R54 ;  /* 0x000000383f557824 */ /* 0x000fe200078e0236 */
[----:B------:R-:W-:Y:S01]  /*3540*/  ISETP.NE.AND P6, PT, R74, RZ, PT ;  /* 0x000000ff4a00720c */ /* 0x000fe20003fc5270 */
[----:B------:R-:W-:Y:S01]  /*3550*/  HFMA2.MMA R18, -RZ, RZ, 0, 0 ;  /* 0x00000000ff127435 */ /* 0x000fe200000001ff */
[----:B------:R-:W-:Y:S01]  /*3560*/  P2R R112, PR, RZ, 0x1 ;  /* 0x00000001ff707803 */ /* 0x000fe20000000000 */
[----:B------:R-:W-:Y:S01]  /*3570*/  HFMA2.MMA R63, -RZ, RZ, 0, 0 ;  /* 0x00000000ff3f7435 */ /* 0x000fe200000001ff */
[----:B------:R-:W-:Y:S01]  /*3580*/  ISETP.LT.OR P6, PT, R46, 0x1, !P6 ;  /* 0x000000012e00780c */ /* 0x000fe200077c1670 */
[----:B------:R-:W-:Y:S01]  /*3590*/  CS2R R48, SRZ ;  /* 0x0000000000307805 */ /* 0x000fe2000001ff00 */
[----:B------:R-:W-:Y:S01]  /*35a0*/  ISETP.NE.AND P0, PT, R24, RZ, PT ;  /* 0x000000ff1800720c */ /* 0x000fe20003f05270 */
[----:B------:R-:W-:Y:S01]  /*35b0*/  CS2R R36, SRZ ;  /* 0x0000000000247805 */ /* 0x000fe2000001ff00 */
[----:B------:R-:W-:-:S02]  /*35c0*/  P2R R110, PR, RZ, 0x40 ;  /* 0x00000040ff6e7803 */ /* 0x000fc40000000000 */
[----:B------:R-:W-:Y:S02]  /*35d0*/  ISETP.LT.OR P6, PT, R41, 0x1, !P5 ;  /* 0x000000012900780c */ /* 0x000fe40006fc1670 */
[----:B------:R-:W-:Y:S02]  /*35e0*/  MOV R55, RZ ;  /* 0x000000ff00377202 */ /* 0x000fe40000000f00 */
[----:B------:R-:W-:Y:S02]  /*35f0*/  P2R R108, PR, RZ, 0x40 ;  /* 0x00000040ff6c7803 */ /* 0x000fe40000000000 */
[----:B------:R-:W-:-:S04]  /*3600*/  ISETP.LT.OR P6, PT, R43, 0x1, !P0 ;  /* 0x000000012b00780c */ /* 0x000fc800047c1670 */
[----:B------:R-:W-:Y:S02]  /*3610*/  P2R R106, PR, RZ, 0x40 ;  /* 0x00000040ff6a7803 */ /* 0x000fe40000000000 */
[----:B------:R-:W-:-:S04]  /*3620*/  ISETP.LT.OR P6, PT, R40, 0x1, !P2 ;  /* 0x000000012800780c */ /* 0x000fc800057c1670 */
[----:B------:R-:W-:Y:S02]  /*3630*/  P2R R104, PR, RZ, 0x40 ;  /* 0x00000040ff687803 */ /* 0x000fe40000000000 */
[----:B------:R-:W-:-:S04]  /*3640*/  ISETP.NE.AND P6, PT, R25, RZ, PT ;  /* 0x000000ff1900720c */ /* 0x000fc80003fc5270 */
[----:B------:R-:W-:-:S04]  /*3650*/  ISETP.LT.OR P6, PT, R35, 0x1, !P6 ;  /* 0x000000012300780c */ /* 0x000fc800077c1670 */
[----:B------:R-:W-:Y:S02]  /*3660*/  P2R R96, PR, RZ, 0x40 ;  /* 0x00000040ff607803 */ /* 0x000fe40000000000 */
[----:B------:R-:W-:-:S04]  /*3670*/  ISETP.NE.AND P6, PT, R26, RZ, PT ;  /* 0x000000ff1a00720c */ /* 0x000fc80003fc5270 */
[----:B------:R-:W-:-:S04]  /*3680*/  ISETP.LT.OR P6, PT, R39, 0x1, !P6 ;  /* 0x000000012700780c */ /* 0x000fc800077c1670 */
[----:B------:R-:W-:Y:S02]  /*3690*/  P2R R94, PR, RZ, 0x40 ;  /* 0x00000040ff5e7803 */ /* 0x000fe40000000000 */
[----:B------:R-:W-:-:S04]  /*36a0*/  ISETP.NE.AND P6, PT, R28, RZ, PT ;  /* 0x000000ff1c00720c */ /* 0x000fc80003fc5270 */
[----:B------:R-:W-:-:S04]  /*36b0*/  ISETP.LT.OR P6, PT, R38, 0x1, !P6 ;  /* 0x000000012600780c */ /* 0x000fc800077c1670 */
[----:B------:R-:W-:-:S02]  /*36c0*/  P2R R88, PR, RZ, 0x40 ;  /* 0x00000040ff587803 */ /* 0x000fc40000000000 */
.L_x_7:
[----:B------:R-:W-:Y:S02]  /*36d0*/  ISETP.GE.AND P6, PT, R66, 0x1, PT ;  /* 0x000000014200780c */ /* 0x000fe40003fc6270 */
[----:B------:R-:W-:Y:S02]  /*36e0*/  MOV R32, RZ ;  /* 0x000000ff00207202 */ /* 0x000fe40000000f00 */
[----:B------:R-:W-:Y:S02]  /*36f0*/  MOV R42, RZ ;  /* 0x000000ff002a7202 */ /* 0x000fe40000000f00 */
[----:B------:R-:W-:Y:S02]  /*3700*/  P2R R31, PR, RZ, 0x2 ;  /* 0x00000002ff1f7803 */ /* 0x000fe40000000000 */
[----:B------:R-:W-:Y:S02]  /*3710*/  MOV R20, RZ ;  /* 0x000000ff00147202 */ /* 0x000fe40000000f00 */
[----:B------:R-:W-:Y:S01]  /*3720*/  MOV R40, RZ ;  /* 0x000000ff00287202 */ /* 0x000fe20000000f00 */
[----:B------:R-:W-:Y:S01]  /*3730*/  CS2R R34, SRZ ;  /* 0x0000000000227805 */ /* 0x000fe2000001ff00 */
[----:B------:R-:W-:Y:S01]  /*3740*/  ISETP.NE.AND P1, PT, R102, RZ, PT ;  /* 0x000000ff6600720c */ /* 0x000fe20003f25270 */
[C---:B------:R-:W-:Y:S01]  /*3750*/  @P6 IMAD R26, R18.reuse, 0xc400, R109 ;  /* 0x0000c400121a6824 */ /* 0x040fe200078e026d */
[----:B------:R-:W-:Y:S01]  /*3760*/  @P6 MOV R27, 0x4 ;  /* 0x00000004001b6802 */ /* 0x000fe20000000f00 */
[----:B------:R-:W-:Y:S01]  /*3770*/  @P6 IMAD R24, R18, 0xc400, R79 ;  /* 0x0000c40012186824 */ /* 0x000fe200078e024f */
[----:B------:R-:W-:Y:S01]  /*3780*/  @P6 MOV R25, 0x4 ;  /* 0x0000000400196802 */ /* 0x000fe20000000f00 */
[----:B------:R-:W-:Y:S06]  /*3790*/  BAR.SYNC 0x0 ;  /* 0x0000000000007b1d */ /* 0x000fec0000000000 */
[----:B------:R-:W-:Y:S01]  /*37a0*/  @P6 IMAD.WIDE R26, R26, R27, c[0x0][0x160] ;  /* 0x000058001a1a6625 */ /* 0x000fe200078e021b */
[----:B------:R-:W-:-:S02]  /*37b0*/  P2R R19, PR, RZ, 0x8 ;  /* 0x00000008ff137803 */ /* 0x000fc40000000000 */
[----:B------:R-:W-:Y:S01]  /*37c0*/  @!P1 MOV R45, 0x4 ;  /* 0x00000004002d9802 */ /* 0x000fe20000000f00 */
[----:B------:R-:W-:Y:S01]  /*37d0*/  @P6 IMAD.WIDE R24, R24, R25, c[0x0][0x160] ;  /* 0x0000580018186625 */ /* 0x000fe200078e0219 */
[----:B------:R0:W2:Y:S01]  /*37e0*/  @P6 LDG.E.CONSTANT R32, [R26.64] ;  /* 0x000000041a206981 */ /* 0x0000a2000c1e9900 */
[----:B------:R-:W-:-:S03]  /*37f0*/  ISETP.NE.AND P3, PT, R100, RZ, PT ;  /* 0x000000ff6400720c */ /* 0x000fc60003f65270 */
[----:B------:R1:W3:Y:S01]  /*3800*/  @P6 LDG.E.CONSTANT R42, [R24.64] ;  /* 0x00000004182a6981 */ /* 0x0002e2000c1e9900 */
[----:B------:R-:W-:Y:S01]  /*3810*/  ISETP.GE.AND P6, PT, R64, 0x1, PT ;  /* 0x000000014000780c */ /* 0x000fe20003fc6270 */
[----:B------:R-:W-:-:S12]  /*3820*/  @!P1 IMAD R44, R18, 0xc400, R70 ;  /* 0x0000c400122c9824 */ /* 0x000fd800078e0246 */
[----:B------:R-:W-:Y:S01]  /*3830*/  @P6 MOV R39, 0x4 ;  /* 0x0000000400276802 */ /* 0x000fe20000000f00 */
[C---:B------:R-:W-:Y:S01]  /*3840*/  @P6 IMAD R38, R18.reuse, 0xc400, R105 ;  /* 0x0000c40012266824 */ /* 0x040fe200078e0269 */
[----:B------:R-:W-:Y:S01]  /*3850*/  @P6 MOV R29, 0x4 ;  /* 0x00000004001d6802 */ /* 0x000fe20000000f00 */
[----:B------:R-:W-:Y:S02]  /*3860*/  @P6 IMAD R28, R18, 0xc400, R75 ;  /* 0x0000c400121c6824 */ /* 0x000fe400078e024b */
[----:B------:R-:W-:-:S04]  /*3870*/  @P6 IMAD.WIDE R38, R38, R39, c[0x0][0x160] ;  /* 0x0000580026266625 */ /* 0x000fc800078e0227 */
[----:B------:R-:W-:Y:S01]  /*3880*/  @P6 IMAD.WIDE R28, R28, R29, c[0x0][0x160] ;  /* 0x000058001c1c6625 */ /* 0x000fe200078e021d */
[----:B------:R4:W5:Y:S04]  /*3890*/  @P6 LDG.E.CONSTANT R20, [R38.64] ;  /* 0x0000000426146981 */ /* 0x000968000c1e9900 */
[----:B------:R0:W2:Y:S01]  /*38a0*/  @P6 LDG.E.CONSTANT R40, [R28.64] ;  /* 0x000000041c286981 */ /* 0x0000a2000c1e9900 */
[----:B------:R-:W-:Y:S01]  /*38b0*/  ISETP.GE.AND P6, PT, R22, 0x1, PT ;  /* 0x000000011600780c */ /* 0x000fe20003fc6270 */
[----:B------:R-:W-:Y:S01]  /*38c0*/  @!P1 IMAD.WIDE R44, R44, R45, c[0x0][0x160] ;  /* 0x000058002c2c9625 */ /* 0x000fe200078e022d */
[----:B----4-:R-:W-:Y:S01]  /*38d0*/  CS2R R38, SRZ ;  /* 0x0000000000267805 */ /* 0x010fe2000001ff00 */
[----:B0-----:R-:W-:Y:S02]  /*38e0*/  @P0 MOV R29, 0x4 ;  /* 0x00000004001d0802 */ /* 0x001fe40000000f00 */
[----:B------:R-:W-:-:S03]  /*38f0*/  @P0 IMAD R28, R18, 0xc400, R68 ;  /* 0x0000c400121c0824 */ /* 0x000fc600078e0244 */
[----:B------:R0:W4:Y:S01]  /*3900*/  @!P1 LDG.E.CONSTANT R39, [R44.64] ;  /* 0x000000042c279981 */ /* 0x000122000c1e9900 */
[----:B------:R-:W-:Y:S01]  /*3910*/  @P0 IMAD.WIDE R28, R28, R29, c[0x0][0x160] ;  /* 0x000058001c1c0625 */ /* 0x000fe200078e021d */
[----:B------:R-:W-:-:S04]  /*3920*/  ISETP.NE.AND P1, PT, R98, RZ, PT ;  /* 0x000000ff6200720c */ /* 0x000fc80003f25270 */
[----:B------:R0:W2:Y:S01]  /*3930*/  @P0 LDG.E.CONSTANT R35, [R28.64] ;  /* 0x000000041c230981 */ /* 0x0000a2000c1e9900 */
[----:B------:R-:W-:Y:S01]  /*3940*/  @P6 MOV R27, 0x4 ;  /* 0x00000004001b6802 */ /* 0x000fe20000000f00 */
[----:B------:R-:W-:Y:S01]  /*3950*/  @P6 IMAD R26, R18, 0xc400, R101 ;  /* 0x0000c400121a6824 */ /* 0x000fe200078e0265 */
[----:B------:R-:W-:-:S03]  /*3960*/  MOV R46, RZ ;  /* 0x000000ff002e7202 */ /* 0x000fc60000000f00 */
[----:B------:R-:W-:Y:S01]  /*3970*/  @P6 IMAD.WIDE R26, R26, R27, c[0x0][0x160] ;  /* 0x000058001a1a6625 */ /* 0x000fe200078e021b */
[----:B-1----:R-:W-:-:S03]  /*3980*/  @P6 MOV R25, 0x4 ;  /* 0x0000000400196802 */ /* 0x002fc60000000f00 */
[C---:B------:R-:W-:Y:S01]  /*3990*/  @P6 IMAD R24, R18.reuse, 0xc400, R71 ;  /* 0x0000c40012186824 */ /* 0x040fe200078e0247 */
[----:B------:R1:W3:Y:S01]  /*39a0*/  @P6 LDG.E.CONSTANT R46, [R26.64] ;  /* 0x000000041a2e6981 */ /* 0x0002e2000c1e9900 */
[----:B0-----:R-:W-:Y:S01]  /*39b0*/  @!P1 MOV R29, 0x4 ;  /* 0x00000004001d9802 */ /* 0x001fe20000000f00 */
[----:B------:R-:W-:Y:S02]  /*39c0*/  @!P1 IMAD R28, R18, 0xc400, R121 ;  /* 0x0000c400121c9824 */ /* 0x000fe400078e0279 */
[----:B------:R-:W-:Y:S01]  /*39d0*/  @P6 IMAD.WIDE R24, R24, R25, c[0x0][0x160] ;  /* 0x0000580018186625 */ /* 0x000fe200078e0219 */
[----:B------:R-:W-:Y:S02]  /*39e0*/  MOV R124, RZ ;  /* 0x000000ff007c7202 */ /* 0x000fe40000000f00 */
[----:B-1----:R-:W-:Y:S01]  /*39f0*/  @!P3 MOV R27, 0x4 ;  /* 0x00000004001bb802 */ /* 0x002fe20000000f00 */
[----:B------:R-:W-:Y:S01]  /*3a00*/  @!P3 IMAD R26, R18, 0xc400, R125 ;  /* 0x0000c400121ab824 */ /* 0x000fe200078e027d */
[----:B------:R-:W-:Y:S01]  /*3a10*/  MOV R116, RZ ;  /* 0x000000ff00747202 */ /* 0x000fe20000000f00 */
[----:B------:R-:W-:Y:S01]  /*3a20*/  @!P1 IMAD.WIDE R28, R28, R29, c[0x0][0x160] ;  /* 0x000058001c1c9625 */ /* 0x000fe200078e021d */
[----:B------:R0:W3:Y:S03]  /*3a30*/  @P6 LDG.E.CONSTANT R34, [R24.64] ;  /* 0x0000000418226981 */ /* 0x0000e6000c1e9900 */
[----:B------:R-:W-:Y:S01]  /*3a40*/  @!P3 IMAD.WIDE R26, R26, R27, c[0x0][0x160] ;  /* 0x000058001a1ab625 */ /* 0x000fe200078e021b */
[----:B------:R1:W3:Y:S01]  /*3a50*/  @!P1 LDG.E.CONSTANT R116, [R28.64] ;  /* 0x000000041c749981 */ /* 0x0002e2000c1e9900 */
[----:B------:R-:W-:-:S03]  /*3a60*/  MOV R120, RZ ;  /* 0x000000ff00787202 */ /* 0x000fc60000000f00 */
[----:B------:R1:W5:Y:S01]  /*3a70*/  @!P3 LDG.E.CONSTANT R124, [R26.64] ;  /* 0x000000041a7cb981 */ /* 0x000362000c1e9900 */
[----:B0-----:R-:W-:Y:S01]  /*3a80*/  @P2 MOV R25, 0x4 ;  /* 0x0000000400192802 */ /* 0x001fe20000000f00 */
[----:B------:R-:W-:Y:S01]  /*3a90*/  @P2 IMAD R24, R18, 0xc400, R123 ;  /* 0x0000c40012182824 */ /* 0x000fe200078e027b */
[----:B------:R-:W-:-:S03]  /*3aa0*/  ISETP.NE.AND P3, PT, R96, RZ, PT ;  /* 0x000000ff6000720c */ /* 0x000fc60003f65270 */
[----:B------:R-:W-:Y:S01]  /*3ab0*/  @P2 IMAD.WIDE R24, R24, R25, c[0x0][0x160] ;  /* 0x0000580018182625 */ /* 0x000fe200078e0219 */
[----:B------:R-:W-:-:S04]  /*3ac0*/  ISETP.NE.AND P6, PT, R74, RZ, PT ;  /* 0x000000ff4a00720c */ /* 0x000fc80003fc5270 */
[----:B------:R0:W5:Y:S01]  /*3ad0*/  @P2 LDG.E.CONSTANT R120, [R24.64] ;  /* 0x0000000418782981 */ /* 0x000162000c1e9900 */
[----:B------:R-:W-:Y:S01]  /*3ae0*/  MOV R58, RZ ;  /* 0x000000ff003a7202 */ /* 0x000fe20000000f00 */
[C---:B-1----:R-:W-:Y:S01]  /*3af0*/  @P4 IMAD R26, R18.reuse, 0xc400, R119 ;  /* 0x0000c400121a4824 */ /* 0x042fe200078e0277 */
[----:B------:R-:W-:Y:S02]  /*3b00*/  @P4 MOV R27, 0x4 ;  /* 0x00000004001b4802 */ /* 0x000fe40000000f00 */
[----:B0-----:R-:W-:Y:S01]  /*3b10*/  @!P3 MOV R25, 0x4 ;  /* 0x000000040019b802 */ /* 0x001fe20000000f00 */
[----:B------:R-:W-:-:S03]  /*3b20*/  @!P3 IMAD R24, R18, 0xc400, R117 ;  /* 0x0000c4001218b824 */ /* 0x000fc600078e0275 */
[----:B------:R-:W-:Y:S01]  /*3b30*/  @P6 MOV R29, 0x4 ;  /* 0x00000004001d6802 */ /* 0x000fe20000000f00 */
[----:B------:R-:W-:Y:S01]  /*3b40*/  @!P3 IMAD.WIDE R24, R24, R25, c[0x0][0x160] ;  /* 0x000058001818b625 */ /* 0x000fe200078e0219 */
[----:B------:R-:W-:-:S03]  /*3b50*/  MOV R62, RZ ;  /* 0x000000ff003e7202 */ /* 0x000fc60000000f00 */
[----:B------:R-:W-:Y:S01]  /*3b60*/  @P6 IMAD R28, R18, 0xc400, R115 ;  /* 0x0000c400121c6824 */ /* 0x000fe200078e0273 */
[----:B------:R0:W5:Y:S01]  /*3b70*/  @!P3 LDG.E.CONSTANT R58, [R24.64] ;  /* 0x00000004183ab981 */ /* 0x000162000c1e9900 */
[----:B------:R-:W-:Y:S01]  /*3b80*/  MOV R54, RZ ;  /* 0x000000ff00367202 */ /* 0x000fe20000000f00 */
[----:B------:R-:W-:-:S04]  /*3b90*/  @P4 IMAD.WIDE R26, R26, R27, c[0x0][0x160] ;  /* 0x000058001a1a4625 */ /* 0x000fc800078e021b */
[----:B------:R-:W-:Y:S01]  /*3ba0*/  @P6 IMAD.WIDE R28, R28, R29, c[0x0][0x160] ;  /* 0x000058001c1c6625 */ /* 0x000fe200078e021d */
[----:B------:R1:W5:Y:S01]  /*3bb0*/  @P4 LDG.E.CONSTANT R62, [R26.64] ;  /* 0x000000041a3e4981 */ /* 0x000362000c1e9900 */
[----:B------:R-:W-:-:S03]  /*3bc0*/  ISETP.NE.AND P1, PT, R94, RZ, PT ;  /* 0x000000ff5e00720c */ /* 0x000fc60003f25270 */
[----:B------:R0:W5:Y:S10]  /*3bd0*/  @P6 LDG.E.CONSTANT R54, [R28.64] ;  /* 0x000000041c366981 */ /* 0x000174000c1e9900 */
[----:B-1----:R-:W-:Y:S01]  /*3be0*/  @!P1 MOV R27, 0x4 ;  /* 0x00000004001b9802 */ /* 0x002fe20000000f00 */
[----:B------:R-:W-:-:S04]  /*3bf0*/  @!P1 IMAD R26, R18, 0xc400, R113 ;  /* 0x0000c400121a9824 */ /* 0x000fc800078e0271 */
[----:B------:R-:W-:-:S05]  /*3c00*/  @!P1 IMAD.WIDE R26, R26, R27, c[0x0][0x160] ;  /* 0x000058001a1a9625 */ /* 0x000fca00078e021b */
[----:B------:R1:W5:Y:S01]  /*3c10*/  @!P1 LDG.E.CONSTANT R38, [R26.64] ;  /* 0x000000041a269981 */ /* 0x000362000c1e9900 */
[----:B------:R-:W-:Y:S01]  /*3c20*/  ISETP.NE.AND P1, PT, R88, RZ, PT ;  /* 0x000000ff5800720c */ /* 0x000fe20003f25270 */
[----:B0-----:R-:W-:Y:S01]  /*3c30*/  @P5 IMAD R24, R18, 0xc400, R111 ;  /* 0x0000c40012185824 */ /* 0x001fe200078e026f */
[----:B------:R-:W-:Y:S02]  /*3c40*/  ISETP.NE.AND P3, PT, R92, RZ, PT ;  /* 0x000000ff5c00720c */ /* 0x000fe40003f65270 */
[----:B------:R-:W-:Y:S02]  /*3c50*/  @P5 MOV R25, 0x4 ;  /* 0x0000000400195802 */ /* 0x000fe40000000f00 */
[----:B------:R-:W-:-:S03]  /*3c60*/  MOV R44, RZ ;  /* 0x000000ff002c7202 */ /* 0x000fc60000000f00 */
[----:B------:R-:W-:-:S05]  /*3c70*/  @P5 IMAD.WIDE R24, R24, R25, c[0x0][0x160] ;  /* 0x0000580018185625 */ /* 0x000fca00078e0219 */
[----:B------:R0:W5:Y:S01]  /*3c80*/  @P5 LDG.E.CONSTANT R44, [R24.64] ;  /* 0x00000004182c5981 */ /* 0x000162000c1e9900 */
[----:B------:R-:W-:Y:S01]  /*3c90*/  @!P3 MOV R29, 0x4 ;  /* 0x00000004001db802 */ /* 0x000fe20000000f00 */
[C---:B------:R-:W-:Y:S01]  /*3ca0*/  @!P3 IMAD R28, R18.reuse, 0xc400, R107 ;  /* 0x0000c400121cb824 */ /* 0x040fe200078e026b */
[----:B------:R-:W-:Y:S02]  /*3cb0*/  MOV R52, RZ ;  /* 0x000000ff00347202 */ /* 0x000fe40000000f00 */
[----:B0-----:R-:W-:Y:S01]  /*3cc0*/  @!P1 MOV R25, 0x4 ;  /* 0x0000000400199802 */ /* 0x001fe20000000f00 */
[----:B------:R-:W-:Y:S01]  /*3cd0*/  @!P1 IMAD R24, R18, 0xc400, R99 ;  /* 0x0000c40012189824 */ /* 0x000fe200078e0263 */
[----:B------:R-:W-:Y:S01]  /*3ce0*/  P2R R33, PR, RZ, 0x10 ;  /* 0x00000010ff217803 */ /* 0x000fe20000000000 */
[----:B------:R-:W-:Y:S01]  /*3cf0*/  @!P3 IMAD.WIDE R28, R28, R29, c[0x0][0x160] ;  /* 0x000058001c1cb625 */ /* 0x000fe200078e021d */
[----:B------:R-:W-:-:S03]  /*3d00*/  MOV R30, RZ ;  /* 0x000000ff001e7202 */ /* 0x000fc60000000f00 */
[----:B------:R-:W-:Y:S01]  /*3d10*/  @!P1 IMAD.WIDE R24, R24, R25, c[0x0][0x160] ;  /* 0x0000580018189625 */ /* 0x000fe200078e0219 */
[----:B------:R-:W-:Y:S02]  /*3d20*/  ISETP.NE.AND P4, PT, R90, RZ, PT ;  /* 0x000000ff5a00720c */ /* 0x000fe40003f85270 */
[----:B------:R0:W5:Y:S04]  /*3d30*/  @!P3 LDG.E.CONSTANT R30, [R28.64] ;  /* 0x000000041c1eb981 */ /* 0x000168000c1e9900 */
[----:B------:R1:W5:Y:S01]  /*3d40*/  @!P1 LDG.E.CONSTANT R52, [R24.64] ;  /* 0x0000000418349981 */ /* 0x000362000c1e9900 */
[----:B------:R-:W-:Y:S02]  /*3d50*/  ISETP.NE.AND P1, PT, R84, RZ, PT ;  /* 0x000000ff5400720c */ /* 0x000fe40003f25270 */
[----:B0-----:R-:W-:Y:S01]  /*3d60*/  @P0 MOV R29, 0x4 ;  /* 0x00000004001d0802 */ /* 0x001fe20000000f00 */
[----:B------:R-:W-:Y:S01]  /*3d70*/  @P0 IMAD R28, R18, 0xc400, R97 ;  /* 0x0000c400121c0824 */ /* 0x000fe200078e0261 */
[----:B------:R-:W-:-:S02]  /*3d80*/  MOV R56, RZ ;  /* 0x000000ff00387202 */ /* 0x000fc40000000f00 */
[----:B------:R-:W-:Y:S01]  /*3d90*/  ISETP.NE.AND P3, PT, R86, RZ, PT ;  /* 0x000000ff5600720c */ /* 0x000fe20003f65270 */
[----:B------:R-:W-:Y:S01]  /*3da0*/  @P0 IMAD.WIDE R28, R28, R29, c[0x0][0x160] ;  /* 0x000058001c1c0625 */ /* 0x000fe200078e021d */
[----:B-1----:R-:W-:-:S03]  /*3db0*/  @!P4 MOV R27, 0x4 ;  /* 0x00000004001bc802 */ /* 0x002fc60000000f00 */
[----:B------:R-:W-:Y:S01]  /*3dc0*/  @!P4 IMAD R26, R18, 0xc400, R103 ;  /* 0x0000c400121ac824 */ /* 0x000fe200078e0267 */
[----:B------:R0:W5:Y:S01]  /*3dd0*/  @P0 LDG.E.CONSTANT R56, [R28.64] ;  /* 0x000000041c380981 */ /* 0x000162000c1e9900 */
[----:B------:R-:W-:Y:S02]  /*3de0*/  MOV R50, RZ ;  /* 0x000000ff00327202 */ /* 0x000fe40000000f00 */
[----:B------:R-:W-:Y:S01]  /*3df0*/  @!P4 IMAD.WIDE R26, R26, R27, c[0x0][0x160] ;  /* 0x000058001a1ac625 */ /* 0x000fe200078e021b */
[----:B------:R-:W-:-:S04]  /*3e00*/  MOV R118, RZ ;  /* 0x000000ff00767202 */ /* 0x000fc80000000f00 */
[----:B------:R1:W5:Y:S01]  /*3e10*/  @!P4 LDG.E.CONSTANT R50, [R26.64] ;  /* 0x000000041a32c981 */ /* 0x000362000c1e9900 */
[----:B0-----:R-:W-:Y:S01]  /*3e20*/  @!P1 MOV R29, 0x4 ;  /* 0x00000004001d9802 */ /* 0x001fe20000000f00 */
[----:B------:R-:W-:-:S04]  /*3e30*/  @!P1 IMAD R28, R18, 0xc400, R91 ;  /* 0x0000c400121c9824 */ /* 0x000fc800078e025b */
[----:B------:R-:W-:Y:S01]  /*3e40*/  @!P1 IMAD.WIDE R28, R28, R29, c[0x0][0x160] ;  /* 0x000058001c1c9625 */ /* 0x000fe200078e021d */
[----:B-1----:R-:W-:-:S03]  /*3e50*/  @!P3 MOV R27, 0x4 ;  /* 0x00000004001bb802 */ /* 0x002fc60000000f00 */
[----:B------:R-:W-:Y:S01]  /*3e60*/  @!P3 IMAD R26, R18, 0xc400, R95 ;  /* 0x0000c400121ab824 */ /* 0x000fe200078e025f */
[----:B------:R0:W5:Y:S01]  /*3e70*/  @!P1 LDG.E.CONSTANT R118, [R28.64] ;  /* 0x000000041c769981 */ /* 0x000162000c1e9900 */
[----:B------:R-:W-:Y:S02]  /*3e80*/  MOV R60, RZ ;  /* 0x000000ff003c7202 */ /* 0x000fe40000000f00 */
[----:B------:R-:W-:Y:S01]  /*3e90*/  ISETP.NE.AND P1, PT, R110, RZ, PT ;  /* 0x000000ff6e00720c */ /* 0x000fe20003f25270 */
[----:B------:R-:W-:Y:S01]  /*3ea0*/  @!P3 IMAD.WIDE R26, R26, R27, c[0x0][0x160] ;  /* 0x000058001a1ab625 */ /* 0x000fe200078e021b */
[----:B------:R-:W-:-:S04]  /*3eb0*/  @P2 MOV R25, 0x4 ;  /* 0x0000000400192802 */ /* 0x000fc80000000f00 */
[----:B------:R1:W5:Y:S01]  /*3ec0*/  @!P3 LDG.E.CONSTANT R60, [R26.64] ;  /* 0x000000041a3cb981 */ /* 0x000362000c1e9900 */
[----:B------:R-:W-:Y:S01]  /*3ed0*/  ISETP.NE.AND P3, PT, R78, RZ, PT ;  /* 0x000000ff4e00720c */ /* 0x000fe20003f65270 */
[----:B------:R-:W-:Y:S01]  /*3ee0*/  @P2 IMAD R24, R18, 0xc400, R93 ;  /* 0x0000c40012182824 */ /* 0x000fe200078e025d */
[----:B------:R-:W-:-:S03]  /*3ef0*/  MOV R114, RZ ;  /* 0x000000ff00727202 */ /* 0x000fc60000000f00 */
[----:B------:R-:W-:Y:S01]  /*3f00*/  @P2 IMAD.WIDE R24, R24, R25, c[0x0][0x160] ;  /* 0x0000580018182625 */ /* 0x000fe200078e0219 */
[----:B0-----:R-:W-:-:S03]  /*3f10*/  @!P1 MOV R29, 0x4 ;  /* 0x00000004001d9802 */ /* 0x001fc60000000f00 */
[----:B------:R-:W-:Y:S01]  /*3f20*/  @!P1 IMAD R28, R18, 0xc400, R85 ;  /* 0x0000c400121c9824 */ /* 0x000fe200078e0255 */
[----:B------:R0:W5:Y:S01]  /*3f30*/  @P2 LDG.E.CONSTANT R114, [R24.64] ;  /* 0x0000000418722981 */ /* 0x000162000c1e9900 */
[----:B------:R-:W-:Y:S02]  /*3f40*/  ISETP.NE.AND P4, PT, R112, RZ, PT ;  /* 0x000000ff7000720c */ /* 0x000fe40003f85270 */
[----:B------:R-:W-:Y:S01]  /*3f50*/  @!P1 IMAD.WIDE R28, R28, R29, c[0x0][0x160] ;  /* 0x000058001c1c9625 */ /* 0x000fe200078e021d */
[----:B0-----:R-:W-:-:S03]  /*3f60*/  @P3 MOV R25, 0x4 ;  /* 0x0000000400193802 */ /* 0x001fc60000000f00 */
[----:B------:R-:W-:-:S04]  /*3f70*/  @P3 IMAD R24, R18, 0xc400, R87 ;  /* 0x0000c40012183824 */ /* 0x000fc800078e0257 */
[----:B------:R-:W-:-:S03]  /*3f80*/  @P3 IMAD.WIDE R24, R24, R25, c[0x0][0x160] ;  /* 0x0000580018183625 */ /* 0x000fc600078e0219 */
[----:B-1----:R-:W-:Y:S01]  /*3f90*/  @!P4 MOV R27, 0x4 ;  /* 0x00000004001bc802 */ /* 0x002fe20000000f00 */
[----:B------:R-:W-:Y:S01]  /*3fa0*/  @!P4 IMAD R26, R18, 0xc400, R89 ;  /* 0x0000c400121ac824 */ /* 0x000fe200078e0259 */
[----:B------:R-:W-:-:S03]  /*3fb0*/  MOV R122, RZ ;  /* 0x000000ff007a7202 */ /* 0x000fc60000000f00 */
[----:B------:R-:W-:-:S05]  /*3fc0*/  @!P4 IMAD.WIDE R26, R26, R27, c[0x0][0x160] ;  /* 0x000058001a1ac625 */ /* 0x000fca00078e021b */
[----:B------:R0:W5:Y:S01]  /*3fd0*/  @!P4 LDG.E.CONSTANT R122, [R26.64] ;  /* 0x000000041a7ac981 */ /* 0x000162000c1e9900 */
[----:B------:R-:W-:Y:S02]  /*3fe0*/  ISETP.NE.AND P4, PT, R76, RZ, PT ;  /* 0x000000ff4c00720c */ /* 0x000fe40003f85270 */
[----:B------:R-:W-:-:S11]  /*3ff0*/  ISETP.NE.AND P6, PT, R80, RZ, PT ;  /* 0x000000ff5000720c */ /* 0x000fd60003fc5270 */
[----:B0-----:R-:W-:Y:S01]  /*4000*/  @P4 MOV R27, 0x4 ;  /* 0x00000004001b4802 */ /* 0x001fe20000000f00 */
[----:B------:R-:W-:-:S04]  /*4010*/  @P4 IMAD R26, R18, 0xc400, R83 ;  /* 0x0000c400121a4824 */ /* 0x000fc800078e0253 */
[----:B------:R-:W-:Y:S01]  /*4020*/  @P4 IMAD.WIDE R26, R26, R27, c[0x0][0x160] ;  /* 0x000058001a1a4625 */ /* 0x000fe200078e021b */
[----:B----4-:R0:W-:Y:S04]  /*4030*/  STS [R3.X4], R39 ;  /* 0x0000002703007388 */ /* 0x0101e80000004800 */
[----:B--2---:R1:W-:Y:S01]  /*4040*/  STS [R3.X4+0x310], R35 ;  /* 0x0003102303007388 */ /* 0x0043e20000004800 */
[----:B0-----:R-:W-:-:S06]  /*4050*/  MOV R39, RZ ;  /* 0x000000ff00277202 */ /* 0x001fcc0000000f00 */
[----:B------:R0:W2:Y:S01]  /*4060*/  @P3 LDG.E.CONSTANT R39, [R24.64] ;  /* 0x0000000418273981 */ /* 0x0000a2000c1e9900 */
[----:B-1----:R-:W-:-:S06]  /*4070*/  MOV R35, RZ ;  /* 0x000000ff00237202 */ /* 0x002fcc0000000f00 */
[----:B------:R1:W4:Y:S01]  /*4080*/  @!P1 LDG.E.CONSTANT R35, [R28.64] ;  /* 0x000000041c239981 */ /* 0x000322000c1e9900 */
[----:B------:R-:W-:Y:S02]  /*4090*/  ISETP.NE.AND P1, PT, R82, RZ, PT ;  /* 0x000000ff5200720c */ /* 0x000fe40003f25270 */
[----:B------:R-:W-:-:S11]  /*40a0*/  ISETP.NE.AND P3, PT, R108, RZ, PT ;  /* 0x000000ff6c00720c */ /* 0x000fd60003f65270 */
[----:B-1----:R-:W-:Y:S01]  /*40b0*/  @!P1 MOV R29, 0x4 ;  /* 0x00000004001d9802 */ /* 0x002fe20000000f00 */
[----:B------:R-:W-:Y:S01]  /*40c0*/  @!P1 IMAD R28, R18, 0xc400, R77 ;  /* 0x0000c400121c9824 */ /* 0x000fe200078e024d */
[----:B---3--:R1:W-:Y:S01]  /*40d0*/  STS [R3.X4+0xc40], R116 ;  /* 0x000c407403007388 */ /* 0x0083e20000004800 */
[----:B0-----:R-:W-:Y:S02]  /*40e0*/  @!P3 MOV R25, 0x4 ;  /* 0x000000040019b802 */ /* 0x001fe40000000f00 */
[----:B------:R-:W-:Y:S01]  /*40f0*/  @!P1 IMAD.WIDE R28, R28, R29, c[0x0][0x160] ;  /* 0x000058001c1c9625 */ /* 0x000fe200078e021d */
[----:B-1----:R-:W-:-:S03]  /*4100*/  MOV R116, RZ ;  /* 0x000000ff00747202 */ /* 0x002fc60000000f00 */
[----:B------:R-:W-:Y:S01]  /*4110*/  @!P3 IMAD R24, R18, 0xc400, R81 ;  /* 0x0000c4001218b824 */ /* 0x000fe200078e0251 */
[----:B-----5:R0:W-:Y:S03]  /*4120*/  STS [R3.X4+0x930], R120 ;  /* 0x0009307803007388 */ /* 0x0201e60000004800 */
[----:B------:R-:W-:Y:S01]  /*4130*/  @!P3 IMAD.WIDE R24, R24, R25, c[0x0][0x160] ;  /* 0x000058001818b625 */ /* 0x000fe200078e0219 */
[----:B------:R1:W3:Y:S01]  /*4140*/  @!P1 LDG.E.CONSTANT R116, [R28.64] ;  /* 0x000000041c749981 */ /* 0x0002e2000c1e9900 */
[----:B------:R-:W-:Y:S02]  /*4150*/  ISETP.GE.AND P1, PT, R72, 0x1, PT ;  /* 0x000000014800780c */ /* 0x000fe40003f26270 */
[----:B0-----:R-:W-:-:S06]  /*4160*/  MOV R120, RZ ;  /* 0x000000ff00787202 */ /* 0x001fcc0000000f00 */
[----:B------:R0:W5:Y:S01]  /*4170*/  @!P3 LDG.E.CONSTANT R120, [R24.64] ;  /* 0x000000041878b981 */ /* 0x000162000c1e9900 */
[----:B------:R-:W-:-:S03]  /*4180*/  ISETP.NE.AND P3, PT, R106, RZ, PT ;  /* 0x000000ff6a00720c */ /* 0x000fc60003f65270 */
[----:B------:R1:W-:Y:S01]  /*4190*/  STS [R3.X4+0x620], R124 ;  /* 0x0006207c03007388 */ /* 0x0003e20000004800 */
[----:B0-----:R-:W-:Y:S01]  /*41a0*/  @P1 MOV R25, 0x4 ;  /* 0x0000000400191802 */ /* 0x001fe20000000f00 */
[----:B------:R-:W-:Y:S01]  /*41b0*/  @P1 IMAD R24, R18, 0xc400, R69 ;  /* 0x0000c40012181824 */ /* 0x000fe200078e0245 */
[----:B-1----:R-:W-:Y:S01]  /*41c0*/  MOV R124, RZ ;  /* 0x000000ff007c7202 */ /* 0x002fe20000000f00 */
[----:B------:R0:W-:Y:S02]  /*41d0*/  STS [R3.X4+0x1260], R58 ;  /* 0x0012603a03007388 */ /* 0x0001e40000004800 */
[----:B------:R-:W-:-:S04]  /*41e0*/  @P1 IMAD.WIDE R24, R24, R25, c[0x0][0x160] ;  /* 0x0000580018181625 */ /* 0x000fc800078e0219 */
[----:B------:R-:W-:Y:S01]  /*41f0*/  @!P3 MOV R29, 0x4 ;  /* 0x00000004001db802 */ /* 0x000fe20000000f00 */
[----:B------:R1:W5:Y:S01]  /*4200*/  @P4 LDG.E.CONSTANT R124, [R26.64] ;  /* 0x000000041a7c4981 */ /* 0x000362000c1e9900 */
[C---:B------:R-:W-:Y:S01]  /*4210*/  @!P3 IMAD R28, R18.reuse, 0xc400, R67 ;  /* 0x0000c400121cb824 */ /* 0x040fe200078e0243 */
[----:B0-----:R-:W-:Y:S02]  /*4220*/  MOV R58, RZ ;  /* 0x000000ff003a7202 */ /* 0x001fe40000000f00 */
[----:B------:R0:W-:Y:S01]  /*4230*/  STS [R3.X4+0xf50], R62 ;  /* 0x000f503e03007388 */ /* 0x0001e20000004800 */
[----:B-1----:R-:W-:Y:S01]  /*4240*/  @!P6 MOV R27, 0x4 ;  /* 0x00000004001be802 */ /* 0x002fe20000000f00 */
[----:B------:R-:W-:Y:S02]  /*4250*/  @!P6 IMAD R26, R18, 0xc400, R73 ;  /* 0x0000c400121ae824 */ /* 0x000fe400078e0249 */
[----:B------:R1:W-:Y:S01]  /*4260*/  STS [R3.X4+0x1570], R54 ;  /* 0x0015703603007388 */ /* 0x0003e20000004800 */
[----:B------:R-:W-:-:S03]  /*4270*/  @!P3 IMAD.WIDE R28, R28, R29, c[0x0][0x160] ;  /* 0x000058001c1cb625 */ /* 0x000fc600078e021d */
[----:B------:R1:W5:Y:S01]  /*4280*/  @P1 LDG.E.CONSTANT R58, [R24.64] ;  /* 0x00000004183a1981 */ /* 0x000362000c1e9900 */
[----:B0-----:R-:W-:Y:S01]  /*4290*/  MOV R62, RZ ;  /* 0x000000ff003e7202 */ /* 0x001fe20000000f00 */
[----:B------:R-:W-:Y:S01]  /*42a0*/  @!P6 IMAD.WIDE R26, R26, R27, c[0x0][0x160] ;  /* 0x000058001a1ae625 */ /* 0x000fe200078e021b */
[----:B------:R-:W-:Y:S02]  /*42b0*/  ISETP.NE.AND P1, PT, R31, RZ, PT ;  /* 0x000000ff1f00720c */ /* 0x000fe40003f25270 */
[----:B-1----:R-:W-:Y:S02]  /*42c0*/  MOV R54, RZ ;  /* 0x000000ff00367202 */ /* 0x002fe40000000f00 */
[----:B------:R0:W5:Y:S01]  /*42d0*/  @!P6 LDG.E.CONSTANT R62, [R26.64] ;  /* 0x000000041a3ee981 */ /* 0x000162000c1e9900 */
[----:B------:R-:W-:-:S03]  /*42e0*/  ISETP.NE.AND P6, PT, R104, RZ, PT ;  /* 0x000000ff6800720c */ /* 0x000fc60003fc5270 */
[----:B------:R1:W5:Y:S01]  /*42f0*/  @!P3 LDG.E.CONSTANT R54, [R28.64] ;  /* 0x000000041c36b981 */ /* 0x000362000c1e9900 */
[----:B------:R-:W-:-:S04]  /*4300*/  ISETP.NE.AND P3, PT, R19, RZ, PT ;  /* 0x000000ff1300720c */ /* 0x000fc80003f65270 */
[----:B0-----:R-:W-:Y:S01]  /*4310*/  @P1 MOV R27, 0x4 ;  /* 0x00000004001b1802 */ /* 0x001fe20000000f00 */
[----:B------:R-:W-:Y:S01]  /*4320*/  @P1 IMAD R26, R18, 0xc400, R65 ;  /* 0x0000c400121a1824 */ /* 0x000fe200078e0241 */
[----:B------:R-:W-:-:S03]  /*4330*/  MOV R19, RZ ;  /* 0x000000ff00137202 */ /* 0x000fc60000000f00 */
[----:B------:R-:W-:Y:S01]  /*4340*/  @P1 IMAD.WIDE R26, R26, R27, c[0x0][0x160] ;  /* 0x000058001a1a1625 */ /* 0x000fe200078e021b */
[----:B------:R-:W-:-:S03]  /*4350*/  @!P6 MOV R25, 0x4 ;  /* 0x000000040019e802 */ /* 0x000fc60000000f00 */
[----:B-1----:R-:W-:Y:S01]  /*4360*/  @P3 MOV R29, 0x4 ;  /* 0x00000004001d3802 */ /* 0x002fe20000000f00 */
[C---:B------:R-:W-:Y:S01]  /*4370*/  @!P6 IMAD R24, R18.reuse, 0xc400, R23 ;  /* 0x0000c4001218e824 */ /* 0x040fe200078e0217 */
[----:B------:R0:W-:Y:S01]  /*4380*/  STS [R3.X4+0x1880], R38 ;  /* 0x0018802603007388 */ /* 0x0001e20000004800 */
[----:B------:R-:W-:-:S03]  /*4390*/  @P3 IMAD R28, R18, 0xc400, R15 ;  /* 0x0000c400121c3824 */ /* 0x000fc600078e020f */
[----:B------:R1:W5:Y:S01]  /*43a0*/  @P1 LDG.E.CONSTANT R19, [R26.64] ;  /* 0x000000041a131981 */ /* 0x000362000c1e9900 */
[----:B------:R-:W-:-:S04]  /*43b0*/  @!P6 IMAD.WIDE R24, R24, R25, c[0x0][0x160] ;  /* 0x000058001818e625 */ /* 0x000fc800078e0219 */
[----:B------:R-:W-:Y:S01]  /*43c0*/  @P3 IMAD.WIDE R28, R28, R29, c[0x0][0x160] ;  /* 0x000058001c1c3625 */ /* 0x000fe200078e021d */
[----:B0-----:R-:W-:Y:S02]  /*43d0*/  MOV R38, RZ ;  /* 0x000000ff00267202 */ /* 0x001fe40000000f00 */
[----:B-1----:R-:W-:-:S04]  /*43e0*/  MOV R26, RZ ;  /* 0x000000ff001a7202 */ /* 0x002fc80000000f00 */
[----:B------:R-:W5:Y:S04]  /*43f0*/  @!P6 LDG.E.CONSTANT R38, [R24.64] ;  /* 0x000000041826e981 */ /* 0x000f68000c1e9900 */
[----:B------:R-:W5:Y:S04]  /*4400*/  @P3 LDG.E.CONSTANT R26, [R28.64] ;  /* 0x000000041c1a3981 */ /* 0x000f68000c1e9900 */
[----:B------:R0:W-:Y:S04]  /*4410*/  STS [R3.X4+0x1b90], R44 ;  /* 0x001b902c03007388 */ /* 0x0001e80000004800 */
        /* <DEDUP_REMOVED lines=12> */
[----:B------:R0:W-:Y:S01]  /*44e0*/  STS [R3.X4+0x58d0], R34 ;  /* 0x0058d02203007388 */ /* 0x0001e20000004800 */
[----:B------:R-:W-:-:S03]  /*44f0*/  ISETP.GT.AND P6, PT, R3, 0x63, PT ;  /* 0x000000630300780c */ /* 0x000fc60003fc4270 */
[----:B------:R0:W-:Y:S01]  /*4500*/  STS [R3.X4+0x3d40], R122 ;  /* 0x003d407a03007388 */ /* 0x0001e20000004800 */
[----:B------:R-:W-:Y:S01]  /*4510*/  BSSY B0, `(.L_x_0) ;  /* 0x0000017000007945 */ /* 0x000fe20003800000 */
[----:B------:R-:W-:Y:S02]  /*4520*/  ISETP.NE.AND P4, PT, R33, RZ, PT ;  /* 0x000000ff2100720c */ /* 0x000fe40003f85270 */
[----:B--2---:R0:W-:Y:S04]  /*4530*/  STS [R3.X4+0x4050], R39 ;  /* 0x0040502703007388 */ /* 0x0041e80000004800 */
[----:B----4-:R0:W-:Y:S04]  /*4540*/  STS [R3.X4+0x4360], R35 ;  /* 0x0043602303007388 */ /* 0x0101e80000004800 */
[----:B---3--:R0:W-:Y:S04]  /*4550*/  STS [R3.X4+0x4fa0], R116 ;  /* 0x004fa07403007388 */ /* 0x0081e80000004800 */
[----:B-----5:R0:W-:Y:S04]  /*4560*/  STS [R3.X4+0x4980], R120 ;  /* 0x0049807803007388 */ /* 0x0201e80000004800 */
[----:B------:R0:W-:Y:S04]  /*4570*/  STS [R3.X4+0x4670], R124 ;  /* 0x0046707c03007388 */ /* 0x0001e80000004800 */
[----:B------:R0:W-:Y:S04]  /*4580*/  STS [R3.X4+0x5be0], R58 ;  /* 0x005be03a03007388 */ /* 0x0001e80000004800 */
[----:B------:R0:W-:Y:S04]  /*4590*/  STS [R3.X4+0x55c0], R62 ;  /* 0x0055c03e03007388 */ /* 0x0001e80000004800 */
[----:B------:R0:W-:Y:S04]  /*45a0*/  STS [R3.X4+0x5ef0], R54 ;  /* 0x005ef03603007388 */ /* 0x0001e80000004800 */
[----:B------:R0:W-:Y:S04]  /*45b0*/  STS [R3.X4+0x6200], R19 ;  /* 0x0062001303007388 */ /* 0x0001e80000004800 */
[----:B------:R0:W-:Y:S04]  /*45c0*/  STS [R3.X4+0x6510], R38 ;  /* 0x0065102603007388 */ /* 0x0001e80000004800 */
[----:B------:R0:W-:Y:S01]  /*45d0*/  STS [R3.X4+0x6820], R26 ;  /* 0x0068201a03007388 */ /* 0x0001e20000004800 */
[----:B------:R-:W-:Y:S05]  /*45e0*/  @P6 BRA `(.L_x_1) ;  /* 0x0000009000006947 */ /* 0x000fea0003800000 */
[----:B------:R-:W-:Y:S01]  /*45f0*/  BSSY B1, `(.L_x_2) ;  /* 0x0000007000017945 */ /* 0x000fe20003800000 */
[----:B------:R-:W-:Y:S01]  /*4600*/  MOV R24, RZ ;  /* 0x000000ff00187202 */ /* 0x000fe20000000f00 */
[----:B------:R-:W-:Y:S05]  /*4610*/  @!P4 BRA `(.L_x_3) ;  /* 0x000000400000c947 */ /* 0x000fea0003800000 */
[----:B------:R-:W-:Y:S01]  /*4620*/  HFMA2.MMA R25, -RZ, RZ, 0, 2.384185791015625e-07 ;  /* 0x00000004ff197435 */ /* 0x000fe200000001ff */
[----:B------:R-:W-:-:S09]  /*4630*/  IMAD R24, R18, 0xc400, R17 ;  /* 0x0000c40012187824 */ /* 0x000fd200078e0211 */
[----:B------:R-:W-:-:S06]  /*4640*/  IMAD.WIDE R24, R24, R25, c[0x0][0x160] ;  /* 0x0000580018187625 */ /* 0x000fcc00078e0219 */
[----:B------:R1:W5:Y:S02]  /*4650*/  LDG.E.CONSTANT R24, [R24.64] ;  /* 0x0000000418187981 */ /* 0x000364000c1e9900 */
.L_x_3:
[----:B------:R-:W-:Y:S05]  /*4660*/  BSYNC B1 ;  /* 0x0000000000017941 */ /* 0x000fea0003800000 */
.L_x_2:
[----:B-----5:R2:W-:Y:S02]  /*4670*/  STS [R3.X4+0x6b30], R24 ;  /* 0x006b301803007388 */ /* 0x0205e40000004800 */
.L_x_1:
[----:B------:R-:W-:Y:S05]  /*4680*/  BSYNC B0 ;  /* 0x0000000000007941 */ /* 0x000fea0003800000 */
.L_x_0:
[----:B------:R-:W-:Y:S02]  /*4690*/  ISETP.GT.AND P6, PT, R3, 0x93, PT ;  /* 0x000000930300780c */ /* 0x000fe40003fc4270 */
[----:B0-----:R-:W-:-:S11]  /*46a0*/  MOV R20, 0x4 ;  /* 0x0000000400147802 */ /* 0x001fd60000000f00 */
[----:B-1----:R-:W-:-:S04]  /*46b0*/  @!P6 IMAD R25, R18, 0x90, R4 ;  /* 0x000000901219e824 */ /* 0x002fc800078e0204 */
[----:B--2---:R-:W-:-:S06]  /*46c0*/  @!P6 IMAD.WIDE R24, R25, R20, c[0x0][0x168] ;  /* 0x00005a001918e625 */ /* 0x004fcc00078e0214 */
[----:B------:R-:W2:Y:S01]  /*46d0*/  @!P6 LDG.E.CONSTANT R24, [R24.64] ;  /* 0x000000041818e981 */ /* 0x000ea2000c1e9900 */
[C---:B------:R-:W-:Y:S02]  /*46e0*/  IMAD R33, R18.reuse, 0x90, R0 ;  /* 0x0000009012217824 */ /* 0x040fe400078e0200 */
[----:B------:R-:W-:Y:S02]  /*46f0*/  IMAD R31, R18, 0x90, R13 ;  /* 0x00000090121f7824 */ /* 0x000fe400078e020d */
[----:B------:R-:W-:-:S04]  /*4700*/  IMAD.WIDE R32, R33, R20, c[0x0][0x168] ;  /* 0x00005a0021207625 */ /* 0x000fc800078e0214 */
[C---:B------:R-:W-:Y:S01]  /*4710*/  IMAD R29, R18.reuse, 0x90, R8 ;  /* 0x00000090121d7824 */ /* 0x040fe200078e0208 */
[----:B------:R0:W3:Y:S01]  /*4720*/  LDG.E.CONSTANT R38, [R32.64] ;  /* 0x0000000420267981 */ /* 0x0000e2000c1e9900 */
[C---:B------:R-:W-:Y:S02]  /*4730*/  IMAD R27, R18.reuse, 0x90, R9 ;  /* 0x00000090121b7824 */ /* 0x040fe400078e0209 */
[----:B------:R-:W-:Y:S02]  /*4740*/  IMAD R19, R18, 0x90, R7 ;  /* 0x0000009012137824 */ /* 0x000fe400078e0207 */
[----:B------:R-:W-:-:S04]  /*4750*/  IMAD.WIDE R30, R31, R20, c[0x0][0x168] ;  /* 0x00005a001f1e7625 */ /* 0x000fc800078e0214 */
[-C--:B------:R-:W-:Y:S01]  /*4760*/  IMAD.WIDE R28, R29, R20.reuse, c[0x0][0x168] ;  /* 0x00005a001d1c7625 */ /* 0x080fe200078e0214 */
[----:B------:R1:W4:Y:S03]  /*4770*/  LDG.E.CONSTANT R40, [R30.64] ;  /* 0x000000041e287981 */ /* 0x000326000c1e9900 */
[----:B------:R-:W-:Y:S01]  /*4780*/  IMAD.WIDE R26, R27, R20, c[0x0][0x168] ;  /* 0x00005a001b1a7625 */ /* 0x000fe200078e0214 */
[----:B------:R5:W3:Y:S03]  /*4790*/  LDG.E.CONSTANT R42, [R28.64] ;  /* 0x000000041c2a7981 */ /* 0x000ae6000c1e9900 */
[C---:B------:R-:W-:Y:S01]  /*47a0*/  IMAD R35, R18.reuse, 0x90, R10 ;  /* 0x0000009012237824 */ /* 0x040fe200078e020a */
[----:B------:R1:W3:Y:S01]  /*47b0*/  LDG.E.CONSTANT R44, [R26.64] ;  /* 0x000000041a2c7981 */ /* 0x0002e2000c1e9900 */
[----:B0-----:R-:W-:-:S02]  /*47c0*/  IMAD R33, R18, 0x90, R5 ;  /* 0x0000009012217824 */ /* 0x001fc400078e0205 */
[C---:B------:R-:W-:Y:S02]  /*47d0*/  IMAD R39, R18.reuse, 0x90, R6 ;  /* 0x0000009012277824 */ /* 0x040fe400078e0206 */
[C---:B------:R-:W-:Y:S02]  /*47e0*/  IMAD R41, R18.reuse, 0x90, R12 ;  /* 0x0000009012297824 */ /* 0x040fe400078e020c */
[----:B------:R-:W-:Y:S02]  /*47f0*/  IMAD R43, R18, 0x90, R2 ;  /* 0x00000090122b7824 */ /* 0x000fe400078e0202 */
[----:B------:R-:W-:-:S04]  /*4800*/  IMAD.WIDE R34, R35, R20, c[0x0][0x168] ;  /* 0x00005a0023227625 */ /* 0x000fc800078e0214 */
[-C--:B------:R-:W-:Y:S02]  /*4810*/  IMAD.WIDE R32, R33, R20.reuse, c[0x0][0x168] ;  /* 0x00005a0021207625 */ /* 0x080fe400078e0214 */
[----:B------:R-:W4:Y:S02]  /*4820*/  LDG.E.CONSTANT R34, [R34.64] ;  /* 0x0000000422227981 */ /* 0x000f24000c1e9900 */
[-C--:B-----5:R-:W-:Y:S02]  /*4830*/  IMAD.WIDE R28, R39, R20.reuse, c[0x0][0x168] ;  /* 0x00005a00271c7625 */ /* 0x0a0fe400078e0214 */
[----:B------:R-:W5:Y:S02]  /*4840*/  LDG.E.CONSTANT R32, [R32.64] ;  /* 0x0000000420207981 */ /* 0x000f64000c1e9900 */
[-C--:B-1----:R-:W-:Y:S02]  /*4850*/  IMAD.WIDE R26, R41, R20.reuse, c[0x0][0x168] ;  /* 0x00005a00291a7625 */ /* 0x082fe400078e0214 */
[----:B------:R-:W5:Y:S04]  /*4860*/  LDG.E.CONSTANT R28, [R28.64] ;  /* 0x000000041c1c7981 */ /* 0x000f68000c1e9900 */
[----:B------:R-:W5:Y:S04]  /*4870*/  LDG.E.CONSTANT R26, [R26.64] ;  /* 0x000000041a1a7981 */ /* 0x000f68000c1e9900 */
[----:B--2---:R0:W-:Y:S02]  /*4880*/  @!P6 STS [R3.X4+0x8e70], R24 ;  /* 0x008e70180300e388 */ /* 0x0041e40000004800 */
[----:B0-----:R-:W-:-:S04]  /*4890*/  IMAD.WIDE R24, R19, R20, c[0x0][0x168] ;  /* 0x00005a0013187625 */ /* 0x001fc800078e0214 */
[----:B------:R-:W-:Y:S01]  /*48a0*/  IMAD R19, R18, 0x90, R11 ;  /* 0x0000009012137824 */ /* 0x000fe200078e020b */
[----:B------:R0:W2:Y:S03]  /*48b0*/  LDG.E.CONSTANT R46, [R24.64] ;  /* 0x00000004182e7981 */ /* 0x0000a6000c1e9900 */
[----:B------:R-:W-:-:S06]  /*48c0*/  IMAD.WIDE R30, R19, R20, c[0x0][0x168] ;  /* 0x00005a00131e7625 */ /* 0x000fcc00078e0214 */
[----:B------:R-:W2:Y:S01]  /*48d0*/  LDG.E.CONSTANT R30, [R30.64] ;  /* 0x000000041e1e7981 */ /* 0x000ea2000c1e9900 */
[----:B0-----:R-:W-:-:S06]  /*48e0*/  IMAD.WIDE R24, R43, R20, c[0x0][0x168] ;  /* 0x00005a002b187625 */ /* 0x001fcc00078e0214 */
[----:B------:R-:W2:Y:S04]  /*48f0*/  LDG.E.CONSTANT R24, [R24.64] ;  /* 0x0000000418187981 */ /* 0x000ea8000c1e9900 */
[----:B---3--:R-:W-:Y:S04]  /*4900*/  STS [R3.X4+0x6cc0], R38 ;  /* 0x006cc02603007388 */ /* 0x008fe80000004800 */
[----:B----4-:R-:W-:Y:S04]  /*4910*/  STS [R3.X4+0x6fd0], R40 ;  /* 0x006fd02803007388 */ /* 0x010fe80000004800 */
[----:B------:R-:W-:Y:S04]  /*4920*/  STS [R3.X4+0x72e0], R42 ;  /* 0x0072e02a03007388 */ /* 0x000fe80000004800 */
[----:B------:R-:W-:Y:S04]  /*4930*/  STS [R3.X4+0x75f0], R44 ;  /* 0x0075f02c03007388 */ /* 0x000fe80000004800 */
[----:B------:R-:W-:Y:S04]  /*4940*/  STS [R3.X4+0x7c10], R34 ;  /* 0x007c102203007388 */ /* 0x000fe80000004800 */
[----:B-----5:R-:W-:Y:S04]  /*4950*/  STS [R3.X4+0x7f20], R32 ;  /* 0x007f202003007388 */ /* 0x020fe80000004800 */
[----:B------:R-:W-:Y:S04]  /*4960*/  STS [R3.X4+0x8540], R28 ;  /* 0x0085401c03007388 */ /* 0x000fe80000004800 */
[----:B------:R-:W-:Y:S01]  /*4970*/  STS [R3.X4+0x8850], R26 ;  /* 0x0088501a03007388 */ /* 0x000fe20000004800 */
[----:B------:R-:W-:-:S03]  /*4980*/  HFMA2.MMA R19, -RZ, RZ, 0, 0 ;  /* 0x00000000ff137435 */ /* 0x000fc600000001ff */
[----:B--2---:R-:W-:Y:S04]  /*4990*/  STS [R3.X4+0x7900], R46 ;  /* 0x0079002e03007388 */ /* 0x004fe80000004800 */
[----:B------:R-:W-:Y:S04]  /*49a0*/  STS [R3.X4+0x8230], R30 ;  /* 0x0082301e03007388 */ /* 0x000fe80000004800 */
[----:B------:R-:W-:Y:S04]  /*49b0*/  STS [R3.X4+0x8b60], R24 ;  /* 0x008b601803007388 */ /* 0x000fe80000004800 */
[----:B------:R-:W-:Y:S06]  /*49c0*/  BAR.SYNC 0x0 ;  /* 0x0000000000007b1d */ /* 0x000fec0000000000 */
.L_x_5:
[----:B------:R-:W-:Y:S01]  /*49d0*/  IMAD R24, R16, 0xf, R21 ;  /* 0x0000000f10187824 */ /* 0x000fe200078e0215 */
[----:B------:R-:W-:-:S03]  /*49e0*/  LEA R114, R14, R19, 0x3 ;  /* 0x000000130e727211 */ /* 0x000fc600078e18ff */
[C---:B------:R-:W-:Y:S01]  /*49f0*/  IMAD R24, R19.reuse, 0x6cc, R24 ;  /* 0x000006cc13187824 */ /* 0x040fe200078e0218 */
[----:B------:R-:W-:Y:S01]  /*4a00*/  IADD3 R19, R19, 0x1, RZ ;  /* 0x0000000113137810 */ /* 0x000fe20007ffe0ff */
[----:B------:R-:W-:-:S03]  /*4a10*/  IMAD R114, R114, 0x48, RZ ;  /* 0x0000004872727824 */ /* 0x000fc600078e02ff */
[----:B------:R-:W-:Y:S02]  /*4a20*/  SHF.L.U32 R116, R24, 0x1, RZ ;  /* 0x0000000118747819 */ /* 0x000fe400000006ff */
[----:B------:R-:W-:Y:S01]  /*4a30*/  LDS.128 R24, [R114.X4+0x6cc0] ;  /* 0x006cc00072187984 */ /* 0x000fe20000004c00 */
[----:B------:R-:W-:-:S03]  /*4a40*/  ISETP.GE.U32.AND P6, PT, R19, 0x2, PT ;  /* 0x000000021300780c */ /* 0x000fc60003fc6070 */
[----:B------:R-:W0:Y:S04]  /*4a50*/  LDS.64 R56, [R116.X4] ;  /* 0x0000000074387984 */ /* 0x000e280000004a00 */
[----:B------:R-:W1:Y:S04]  /*4a60*/  LDS.128 R32, [R114.X4+0x6f00] ;  /* 0x006f000072207984 */ /* 0x000e680000004c00 */
[----:B------:R-:W2:Y:S04]  /*4a70*/  LDS.128 R40, [R114.X4+0x7140] ;  /* 0x0071400072287984 */ /* 0x000ea80000004c00 */
[----:B------:R-:W3:Y:S04]  /*4a80*/  LDS.128 R44, [R114.X4+0x8340] ;  /* 0x00834000722c7984 */ /* 0x000ee80000004c00 */
[----:B------:R-:W4:Y:S01]  /*4a90*/  LDS.128 R28, [R114.X4+0x7ec0] ;  /* 0x007ec000721c7984 */ /* 0x000f220000004c00 */
[----:B0-----:R-:W-:-:S02]  /*4aa0*/  FFMA R24, R24, R56, R37 ;  /* 0x0000003818187223 */ /* 0x001fc40000000025 */
[C---:B-1----:R-:W-:Y:S02]  /*4ab0*/  FFMA R32, R56.reuse, R32, R36 ;  /* 0x0000002038207223 */ /* 0x042fe40000000024 */
[----:B------:R-:W0:Y:S01]  /*4ac0*/  LDS.128 R36, [R114.X4+0x8100] ;  /* 0x0081000072247984 */ /* 0x000e220000004c00 */
[----:B------:R-:W-:Y:S02]  /*4ad0*/  FFMA R25, R25, R57, R24 ;  /* 0x0000003919197223 */ /* 0x000fe40000000018 */
[C---:B--2---:R-:W-:Y:S01]  /*4ae0*/  FFMA R40, R56.reuse, R40, R49 ;  /* 0x0000002838287223 */ /* 0x044fe20000000031 */
[----:B------:R-:W-:Y:S01]  /*4af0*/  LDS R24, [R116.X4+0x3c] ;  /* 0x00003c0074187984 */ /* 0x000fe20000004800 */
[----:B------:R-:W-:Y:S02]  /*4b00*/  FFMA R33, R57, R33, R32 ;  /* 0x0000002139217223 */ /* 0x000fe40000000020 */
[C---:B---3--:R-:W-:Y:S02]  /*4b10*/  FFMA R44, R56.reuse, R44, R48 ;  /* 0x0000002c382c7223 */ /* 0x048fe40000000030 */
[----:B------:R-:W1:Y:S01]  /*4b20*/  LDS.128 R48, [R114.X4+0x7380] ;  /* 0x0073800072307984 */ /* 0x000e620000004c00 */
[----:B----4-:R-:W-:-:S02]  /*4b30*/  FFMA R28, R56, R28, R63 ;  /* 0x0000001c381c7223 */ /* 0x010fc4000000003f */
[C---:B------:R-:W-:Y:S02]  /*4b40*/  FFMA R41, R57.reuse, R41, R40 ;  /* 0x0000002939297223 */ /* 0x040fe40000000028 */
[C---:B------:R-:W-:Y:S02]  /*4b50*/  FFMA R29, R57.reuse, R29, R28 ;  /* 0x0000001d391d7223 */ /* 0x040fe4000000001c */
[C---:B------:R-:W-:Y:S02]  /*4b60*/  FFMA R45, R57.reuse, R45, R44 ;  /* 0x0000002d392d7223 */ /* 0x040fe4000000002c */
[----:B0-----:R-:W-:Y:S02]  /*4b70*/  FFMA R36, R56, R36, R55 ;  /* 0x0000002438247223 */ /* 0x001fe40000000037 */
[----:B------:R-:W0:Y:S02]  /*4b80*/  LDS.128 R52, [R114.X4+0x8580] ;  /* 0x0085800072347984 */ /* 0x000e240000004c00 */
[----:B------:R-:W-:-:S02]  /*4b90*/  FFMA R36, R57, R37, R36 ;  /* 0x0000002539247223 */ /* 0x000fc40000000024 */
[----:B------:R-:W2:Y:S01]  /*4ba0*/  LDS R37, [R116.X4+0x8] ;  /* 0x0000080074257984 */ /* 0x000ea20000004800 */
[----:B-1----:R-:W-:-:S03]  /*4bb0*/  FFMA R48, R56, R48, R61 ;  /* 0x0000003038307223 */ /* 0x002fc6000000003d */
[----:B------:R-:W-:Y:S01]  /*4bc0*/  LDS.128 R60, [R114.X4+0x7ed0] ;  /* 0x007ed000723c7984 */ /* 0x000fe20000004c00 */
[----:B------:R-:W-:-:S03]  /*4bd0*/  FFMA R28, R57, R49, R48 ;  /* 0x00000031391c7223 */ /* 0x000fc60000000030 */
[----:B------:R-:W1:Y:S01]  /*4be0*/  LDS.64 R48, [R116.X4+0x40] ;  /* 0x0000400074307984 */ /* 0x000e620000004a00 */
[----:B0-----:R-:W-:-:S04]  /*4bf0*/  FFMA R52, R56, R52, R59 ;  /* 0x0000003438347223 */ /* 0x001fc8000000003b */
[----:B------:R-:W-:Y:S02]  /*4c00*/  FFMA R52, R57, R53, R52 ;  /* 0x0000003539347223 */ /* 0x000fe40000000034 */
[----:B------:R-:W0:Y:S01]  /*4c10*/  LDS.128 R56, [R114.X4+0x6cd0] ;  /* 0x006cd00072387984 */ /* 0x000e220000004c00 */
[C---:B--2---:R-:W-:Y:S02]  /*4c20*/  FFMA R25, R37.reuse, R26, R25 ;  /* 0x0000001a25197223 */ /* 0x044fe40000000019 */
[C---:B------:R-:W-:Y:S02]  /*4c30*/  FFMA R29, R37.reuse, R30, R29 ;  /* 0x0000001e251d7223 */ /* 0x040fe4000000001d */
[----:B------:R-:W-:Y:S02]  /*4c40*/  FFMA R25, R24, R27, R25 ;  /* 0x0000001b18197223 */ /* 0x000fe40000000019 */
[C---:B------:R-:W-:Y:S02]  /*4c50*/  FFMA R33, R37.reuse, R34, R33 ;  /* 0x0000002225217223 */ /* 0x040fe40000000021 */
[----:B------:R-:W-:-:S02]  /*4c60*/  FFMA R36, R37, R38, R36 ;  /* 0x0000002625247223 */ /* 0x000fc40000000024 */
[C---:B------:R-:W-:Y:S02]  /*4c70*/  FFMA R41, R37.reuse, R42, R41 ;  /* 0x0000002a25297223 */ /* 0x040fe40000000029 */
[C---:B------:R-:W-:Y:S02]  /*4c80*/  FFMA R45, R37.reuse, R46, R45 ;  /* 0x0000002e252d7223 */ /* 0x040fe4000000002d */
[C---:B------:R-:W-:Y:S02]  /*4c90*/  FFMA R28, R37.reuse, R50, R28 ;  /* 0x00000032251c7223 */ /* 0x040fe4000000001c */
[----:B------:R-:W-:Y:S02]  /*4ca0*/  FFMA R52, R37, R54, R52 ;  /* 0x0000003625347223 */ /* 0x000fe40000000034 */
[C---:B------:R-:W-:Y:S02]  /*4cb0*/  FFMA R37, R24.reuse, R31, R29 ;  /* 0x0000001f18257223 */ /* 0x040fe4000000001d */
[----:B------:R-:W-:-:S02]  /*4cc0*/  FFMA R43, R24, R43, R41 ;  /* 0x0000002b182b7223 */ /* 0x000fc40000000029 */
[C---:B------:R-:W-:Y:S02]  /*4cd0*/  FFMA R29, R24.reuse, R35, R33 ;  /* 0x00000023181d7223 */ /* 0x040fe40000000021 */
[C---:B------:R-:W-:Y:S01]  /*4ce0*/  FFMA R31, R24.reuse, R39, R36 ;  /* 0x00000027181f7223 */ /* 0x040fe20000000024 */
[----:B------:R-:W2:Y:S01]  /*4cf0*/  LDS.128 R32, [R114.X4+0x6f10] ;  /* 0x006f100072207984 */ /* 0x000ea20000004c00 */
[C---:B------:R-:W-:Y:S02]  /*4d00*/  FFMA R53, R24.reuse, R47, R45 ;  /* 0x0000002f18357223 */ /* 0x040fe4000000002d */
[C---:B------:R-:W-:Y:S01]  /*4d10*/  FFMA R51, R24.reuse, R51, R28 ;  /* 0x0000003318337223 */ /* 0x040fe2000000001c */
[----:B------:R-:W3:Y:S01]  /*4d20*/  LDS.128 R44, [R114.X4+0x7390] ;  /* 0x00739000722c7984 */ /* 0x000ee20000004c00 */
[----:B------:R-:W-:Y:S02]  /*4d30*/  FFMA R55, R24, R55, R52 ;  /* 0x0000003718377223 */ /* 0x000fe40000000034 */
[----:B-1----:R-:W-:-:S02]  /*4d40*/  FFMA R60, R48, R60, R37 ;  /* 0x0000003c303c7223 */ /* 0x002fc40000000025 */
[----:B------:R-:W1:Y:S02]  /*4d50*/  LDS.128 R36, [R114.X4+0x7150] ;  /* 0x0071500072247984 */ /* 0x000e640000004c00 */
[----:B------:R-:W-:Y:S02]  /*4d60*/  FFMA R61, R49, R61, R60 ;  /* 0x0000003d313d7223 */ /* 0x000fe4000000003c */
[----:B0-----:R-:W-:Y:S02]  /*4d70*/  FFMA R56, R56, R48, R25 ;  /* 0x0000003038387223 */ /* 0x001fe40000000019 */
[----:B------:R-:W0:Y:S02]  /*4d80*/  LDS.128 R24, [R114.X4+0x8110] ;  /* 0x0081100072187984 */ /* 0x000e240000004c00 */
[----:B------:R-:W-:Y:S02]  /*4d90*/  FFMA R41, R57, R49, R56 ;  /* 0x0000003139297223 */ /* 0x000fe40000000038 */
[----:B------:R-:W4:Y:S01]  /*4da0*/  LDS.64 R56, [R116.X4+0x78] ;  /* 0x0000780074387984 */ /* 0x000f220000004a00 */
[----:B--2---:R-:W-:-:S02]  /*4db0*/  FFMA R32, R48, R32, R29 ;  /* 0x0000002030207223 */ /* 0x004fc4000000001d */
[C---:B---3--:R-:W-:Y:S02]  /*4dc0*/  FFMA R44, R48.reuse, R44, R51 ;  /* 0x0000002c302c7223 */ /* 0x048fe40000000033 */
[C---:B------:R-:W-:Y:S02]  /*4dd0*/  FFMA R33, R49.reuse, R33, R32 ;  /* 0x0000002131217223 */ /* 0x040fe40000000020 */
[----:B------:R-:W-:Y:S02]  /*4de0*/  FFMA R45, R49, R45, R44 ;  /* 0x0000002d312d7223 */ /* 0x000fe4000000002c */
[----:B-1----:R-:W-:-:S04]  /*4df0*/  FFMA R36, R48, R36, R43 ;  /* 0x0000002430247223 */ /* 0x002fc8000000002b */
[----:B------:R-:W-:Y:S02]  /*4e00*/  FFMA R37, R49, R37, R36 ;  /* 0x0000002531257223 */ /* 0x000fe40000000024 */
[----:B0-----:R-:W-:Y:S02]  /*4e10*/  FFMA R24, R48, R24, R31 ;  /* 0x0000001830187223 */ /* 0x001fe4000000001f */
[----:B------:R-:W0:Y:S01]  /*4e20*/  LDS.128 R28, [R114.X4+0x8590] ;  /* 0x00859000721c7984 */ /* 0x000e220000004c00 */
[----:B----4-:R-:W-:-:S03]  /*4e30*/  FFMA R58, R56, R58, R41 ;  /* 0x0000003a383a7223 */ /* 0x010fc60000000029 */
[----:B------:R-:W1:Y:S01]  /*4e40*/  LDS.128 R40, [R114.X4+0x8350] ;  /* 0x0083500072287984 */ /* 0x000e620000004c00 */
[----:B------:R-:W-:Y:S02]  /*4e50*/  FFMA R25, R49, R25, R24 ;  /* 0x0000001931197223 */ /* 0x000fe40000000018 */
[C---:B------:R-:W-:Y:S02]  /*4e60*/  FFMA R62, R56.reuse, R62, R61 ;  /* 0x0000003e383e7223 */ /* 0x040fe4000000003d */
[C---:B------:R-:W-:Y:S01]  /*4e70*/  FFMA R34, R56.reuse, R34, R33 ;  /* 0x0000002238227223 */ /* 0x040fe20000000021 */
[----:B------:R-:W-:Y:S01]  /*4e80*/  LDS.64 R60, [R116.X4+0x6d0] ;  /* 0x0006d000743c7984 */ /* 0x000fe20000004a00 */
[C---:B------:R-:W-:Y:S02]  /*4e90*/  FFMA R26, R56.reuse, R26, R25 ;  /* 0x0000001a381a7223 */ /* 0x040fe40000000019 */
[C---:B------:R-:W-:Y:S02]  /*4ea0*/  FFMA R38, R56.reuse, R38, R37 ;  /* 0x0000002638267223 */ /* 0x040fe40000000025 */
[----:B------:R-:W-:-:S02]  /*4eb0*/  FFMA R46, R56, R46, R45 ;  /* 0x0000002e382e7223 */ /* 0x000fc4000000002d */
[-C--:B------:R-:W-:Y:S02]  /*4ec0*/  FFMA R59, R59, R57.reuse, R58 ;  /* 0x000000393b3b7223 */ /* 0x080fe4000000003a */
[-C--:B------:R-:W-:Y:S01]  /*4ed0*/  FFMA R63, R63, R57.reuse, R62 ;  /* 0x000000393f3f7223 */ /* 0x080fe2000000003e */
[----:B------:R-:W-:Y:S01]  /*4ee0*/  LDS R58, [R116.X4+0x6cc] ;  /* 0x0006cc00743a7984 */ /* 0x000fe20000004800 */
[-C--:B------:R-:W-:Y:S02]  /*4ef0*/  FFMA R35, R35, R57.reuse, R34 ;  /* 0x0000003923237223 */ /* 0x080fe40000000022 */
[-C--:B------:R-:W-:Y:S02]  /*4f00*/  FFMA R33, R27, R57.reuse, R26 ;  /* 0x000000391b217223 */ /* 0x080fe4000000001a */
[-C--:B------:R-:W-:Y:S01]  /*4f10*/  FFMA R45, R39, R57.reuse, R38 ;  /* 0x00000039272d7223 */ /* 0x080fe20000000026 */
[----:B------:R-:W-:Y:S01]  /*4f20*/  LDS.128 R24, [R114.X4+0x6f20] ;  /* 0x006f200072187984 */ /* 0x000fe20000004c00 */
[----:B------:R-:W-:-:S03]  /*4f30*/  FFMA R47, R47, R57, R46 ;  /* 0x000000392f2f7223 */ /* 0x000fc6000000002e */
[----:B------:R-:W-:Y:S01]  /*4f40*/  LDS.128 R36, [R114.X4+0x8360] ;  /* 0x0083600072247984 */ /* 0x000fe20000004c00 */
[C---:B0-----:R-:W-:Y:S02]  /*4f50*/  FFMA R28, R48.reuse, R28, R55 ;  /* 0x0000001c301c7223 */ /* 0x041fe40000000037 */
[----:B-1----:R-:W-:Y:S02]  /*4f60*/  FFMA R40, R48, R40, R53 ;  /* 0x0000002830287223 */ /* 0x002fe40000000035 */
[C---:B------:R-:W-:Y:S01]  /*4f70*/  FFMA R29, R49.reuse, R29, R28 ;  /* 0x0000001d311d7223 */ /* 0x040fe2000000001c */
[----:B------:R-:W-:Y:S01]  /*4f80*/  LDS.128 R52, [R114.X4+0x7ee0] ;  /* 0x007ee00072347984 */ /* 0x000fe20000004c00 */
[----:B------:R-:W-:Y:S02]  /*4f90*/  FFMA R41, R49, R41, R40 ;  /* 0x0000002931297223 */ /* 0x000fe40000000028 */
[C---:B------:R-:W-:Y:S01]  /*4fa0*/  FFMA R30, R56.reuse, R30, R29 ;  /* 0x0000001e381e7223 */ /* 0x040fe2000000001d */
[----:B------:R-:W-:Y:S01]  /*4fb0*/  LDS.128 R48, [R114.X4+0x6ce0] ;  /* 0x006ce00072307984 */ /* 0x000fe20000004c00 */
[----:B------:R-:W-:-:S03]  /*4fc0*/  FFMA R42, R56, R42, R41 ;  /* 0x0000002a382a7223 */ /* 0x000fc60000000029 */
[----:B------:R-:W0:Y:S01]  /*4fd0*/  LDS R56, [R116.X4+0x80] ;  /* 0x0000800074387984 */ /* 0x000e220000004800 */
[-C--:B------:R-:W-:Y:S02]  /*4fe0*/  FFMA R44, R43, R57.reuse, R42 ;  /* 0x000000392b2c7223 */ /* 0x080fe4000000002a */
[----:B------:R-:W-:Y:S01]  /*4ff0*/  FFMA R57, R31, R57, R30 ;  /* 0x000000391f397223 */ /* 0x000fe2000000001e */
[----:B------:R-:W1:Y:S04]  /*5000*/  LDS.128 R40, [R114.X4+0x73a0] ;  /* 0x0073a00072287984 */ /* 0x000e680000004c00 */
[----:B------:R-:W2:Y:S01]  /*5010*/  LDS.128 R28, [R114.X4+0x8120] ;  /* 0x00812000721c7984 */ /* 0x000ea20000004c00 */
[C---:B0-----:R-:W-:Y:S02]  /*5020*/  FFMA R24, R56.reuse, R24, R35 ;  /* 0x0000001838187223 */ /* 0x041fe40000000023 */
[----:B------:R-:W-:-:S02]  /*5030*/  FFMA R36, R56, R36, R44 ;  /* 0x0000002438247223 */ /* 0x000fc4000000002c */
[----:B-1----:R-:W-:Y:S02]  /*5040*/  FFMA R40, R56, R40, R47 ;  /* 0x0000002838287223 */ /* 0x002fe4000000002f */
[----:B------:R-:W-:Y:S02]  /*5050*/  FFMA R48, R48, R56, R59 ;  /* 0x0000003830307223 */ /* 0x000fe4000000003b */
[C---:B--2---:R-:W-:Y:S02]  /*5060*/  FFMA R28, R56.reuse, R28, R33 ;  /* 0x0000001c381c7223 */ /* 0x044fe40000000021 */
[----:B------:R-:W0:Y:S01]  /*5070*/  LDS.128 R32, [R114.X4+0x7160] ;  /* 0x0071600072207984 */ /* 0x000e220000004c00 */
        /* <DEDUP_REMOVED lines=10> */
[C---:B------:R-:W-:Y:S02]  /*5120*/  FFMA R30, R60.reuse, R30, R29 ;  /* 0x0000001e3c1e7223 */ /* 0x040fe4000000001d */
[-C--:B------:R-:W-:Y:S02]  /*5130*/  FFMA R25, R51, R61.reuse, R50 ;  /* 0x0000003d33197223 */ /* 0x080fe40000000032 */
[C---:B------:R-:W-:Y:S01]  /*5140*/  FFMA R42, R60.reuse, R42, R41 ;  /* 0x0000002a3c2a7223 */ /* 0x040fe20000000029 */
[----:B------:R-:W-:Y:S01]  /*5150*/  LDS.128 R48, [R114.X4+0x6cf0] ;  /* 0x006cf00072307984 */ /* 0x000fe20000004c00 */
[-C--:B------:R-:W-:Y:S02]  /*5160*/  FFMA R29, R55, R61.reuse, R54 ;  /* 0x0000003d371d7223 */ /* 0x080fe40000000036 */
[----:B------:R-:W-:Y:S01]  /*5170*/  FFMA R38, R60, R38, R37 ;  /* 0x000000263c267223 */ /* 0x000fe20000000025 */
[----:B------:R-:W-:Y:S03]  /*5180*/  LDS.128 R52, [R114.X4+0x7ef0] ;  /* 0x007ef00072347984 */ /* 0x000fe60000004c00 */
[----:B------:R-:W-:-:S02]  /*5190*/  FFMA R63, R39, R61, R38 ;  /* 0x0000003d273f7223 */ /* 0x000fc40000000026 */
[----:B------:R-:W-:Y:S01]  /*51a0*/  LDS.128 R36, [R114.X4+0x8370] ;  /* 0x0083700072247984 */ /* 0x000fe20000004c00 */
[----:B0-----:R-:W-:-:S03]  /*51b0*/  FFMA R32, R56, R32, R45 ;  /* 0x0000002038207223 */ /* 0x001fc6000000002d */
[----:B------:R-:W0:Y:S01]  /*51c0*/  LDS.128 R44, [R114.X4+0x85a0] ;  /* 0x0085a000722c7984 */ /* 0x000e220000004c00 */
[----:B------:R-:W-:-:S04]  /*51d0*/  FFMA R33, R58, R33, R32 ;  /* 0x000000213a217223 */ /* 0x000fc80000000020 */
[----:B------:R-:W-:Y:S02]  /*51e0*/  FFMA R34, R60, R34, R33 ;  /* 0x000000223c227223 */ /* 0x000fe40000000021 */
[-C--:B------:R-:W-:Y:S02]  /*51f0*/  FFMA R33, R27, R61.reuse, R26 ;  /* 0x0000003d1b217223 */ /* 0x080fe4000000001a */
[-C--:B------:R-:W-:Y:S02]  /*5200*/  FFMA R41, R35, R61.reuse, R34 ;  /* 0x0000003d23297223 */ /* 0x080fe40000000022 */
[----:B------:R-:W-:Y:S02]  /*5210*/  FFMA R27, R31, R61, R30 ;  /* 0x0000003d1f1b7223 */ /* 0x000fe4000000001e */
[----:B0-----:R-:W-:-:S04]  /*5220*/  FFMA R44, R56, R44, R57 ;  /* 0x0000002c382c7223 */ /* 0x001fc80000000039 */
[----:B------:R-:W-:Y:S02]  /*5230*/  FFMA R45, R58, R45, R44 ;  /* 0x0000002d3a2d7223 */ /* 0x000fe4000000002c */
[----:B------:R-:W-:Y:S02]  /*5240*/  LDS.128 R56, [R114.X4+0x6f30] ;  /* 0x006f300072387984 */ /* 0x000fe40000004c00 */
[----:B------:R-:W-:Y:S02]  /*5250*/  FFMA R46, R60, R46, R45 ;  /* 0x0000002e3c2e7223 */ /* 0x000fe4000000002d */
[----:B------:R-:W0:Y:S02]  /*5260*/  LDS.64 R44, [R116.X4+0x708] ;  /* 0x00070800742c7984 */ /* 0x000e240000004a00 */
[----:B------:R-:W-:Y:S02]  /*5270*/  FFMA R47, R47, R61, R46 ;  /* 0x0000003d2f2f7223 */ /* 0x000fe4000000002e */
[----:B0-----:R-:W-:-:S02]  /*5280*/  FFMA R56, R44, R56, R33 ;  /* 0x000000382c387223 */ /* 0x001fc40000000021 */
[----:B------:R-:W0:Y:S01]  /*5290*/  LDS.128 R32, [R114.X4+0x7170] ;  /* 0x0071700072207984 */ /* 0x000e220000004c00 */
[----:B------:R-:W-:Y:S02]  /*52a0*/  FFMA R48, R48, R44, R25 ;  /* 0x0000002c30307223 */ /* 0x000fe40000000019 */
[C---:B------:R-:W-:Y:S02]  /*52b0*/  FFMA R52, R44.reuse, R52, R29 ;  /* 0x000000342c347223 */ /* 0x040fe4000000001d */
[----:B------:R-:W-:Y:S01]  /*52c0*/  FFMA R25, R43, R61, R42 ;  /* 0x0000003d2b197223 */ /* 0x000fe2000000002a */
[----:B------:R-:W1:Y:S01]  /*52d0*/  LDS.128 R28, [R114.X4+0x8130] ;  /* 0x00813000721c7984 */ /* 0x000e620000004c00 */
[----:B------:R-:W-:Y:S02]  /*52e0*/  FFMA R36, R44, R36, R63 ;  /* 0x000000242c247223 */ /* 0x000fe4000000003f */
[----:B------:R-:W-:Y:S02]  /*52f0*/  FFMA R49, R49, R45, R48 ;  /* 0x0000002d31317223 */ /* 0x000fe40000000030 */
[----:B------:R-:W-:-:S02]  /*5300*/  FFMA R53, R45, R53, R52 ;  /* 0x000000352d357223 */ /* 0x000fc40000000034 */
[C---:B------:R-:W-:Y:S02]  /*5310*/  FFMA R57, R45.reuse, R57, R56 ;  /* 0x000000392d397223 */ /* 0x040fe40000000038 */
[C---:B------:R-:W-:Y:S02]  /*5320*/  FFMA R37, R45.reuse, R37, R36 ;  /* 0x000000252d257223 */ /* 0x040fe40000000024 */
[C---:B0-----:R-:W-:Y:S02]  /*5330*/  FFMA R32, R44.reuse, R32, R41 ;  /* 0x000000202c207223 */ /* 0x041fe40000000029 */
[----:B------:R-:W0:Y:S02]  /*5340*/  LDS.128 R40, [R114.X4+0x73b0] ;  /* 0x0073b00072287984 */ /* 0x000e240000004c00 */
[----:B------:R-:W-:Y:S02]  /*5350*/  FFMA R33, R45, R33, R32 ;  /* 0x000000212d217223 */ /* 0x000fe40000000020 */
[----:B-1----:R-:W-:-:S04]  /*5360*/  FFMA R28, R44, R28, R27 ;  /* 0x0000001c2c1c7223 */ /* 0x002fc8000000001b */
[----:B------:R-:W-:Y:S02]  /*5370*/  FFMA R29, R45, R29, R28 ;  /* 0x0000001d2d1d7223 */ /* 0x000fe4000000001c */
[----:B------:R-:W1:Y:S01]  /*5380*/  LDS R28, [R116.X4+0x710] ;  /* 0x00071000741c7984 */ /* 0x000e620000004800 */
[----:B0-----:R-:W-:-:S03]  /*5390*/  FFMA R40, R44, R40, R25 ;  /* 0x000000282c287223 */ /* 0x001fc60000000019 */
[----:B------:R-:W0:Y:S01]  /*53a0*/  LDS.128 R24, [R114.X4+0x85b0] ;  /* 0x0085b00072187984 */ /* 0x000e220000004c00 */
[----:B------:R-:W-:Y:S02]  /*53b0*/  FFMA R41, R45, R41, R40 ;  /* 0x000000292d297223 */ /* 0x000fe40000000028 */
[C---:B-1----:R-:W-:Y:S02]  /*53c0*/  FFMA R29, R28.reuse, R30, R29 ;  /* 0x0000001e1c1d7223 */ /* 0x042fe4000000001d */
[C---:B------:R-:W-:Y:S02]  /*53d0*/  FFMA R33, R28.reuse, R34, R33 ;  /* 0x000000221c217223 */ /* 0x040fe40000000021 */
[C---:B------:R-:W-:Y:S02]  /*53e0*/  FFMA R41, R28.reuse, R42, R41 ;  /* 0x0000002a1c297223 */ /* 0x040fe40000000029 */
[C---:B------:R-:W-:Y:S02]  /*53f0*/  FFMA R49, R28.reuse, R50, R49 ;  /* 0x000000321c317223 */ /* 0x040fe40000000031 */
[----:B------:R-:W-:-:S02]  /*5400*/  FFMA R53, R28, R54, R53 ;  /* 0x000000361c357223 */ /* 0x000fc40000000035 */
[C---:B------:R-:W-:Y:S02]  /*5410*/  FFMA R57, R28.reuse, R58, R57 ;  /* 0x0000003a1c397223 */ /* 0x040fe40000000039 */
[----:B------:R-:W-:Y:S02]  /*5420*/  FFMA R37, R28, R38, R37 ;  /* 0x000000261c257223 */ /* 0x000fe40000000025 */
[----:B0-----:R-:W-:Y:S02]  /*5430*/  FFMA R44, R44, R24, R47 ;  /* 0x000000182c2c7223 */ /* 0x001fe4000000002f */
[----:B------:R-:W0:Y:S02]  /*5440*/  LDS R24, [R116.X4+0x744] ;  /* 0x0007440074187984 */ /* 0x000e240000004800 */
[----:B------:R-:W-:-:S04]  /*5450*/  FFMA R25, R45, R25, R44 ;  /* 0x000000192d197223 */ /* 0x000fc8000000002c */
[----:B------:R-:W-:Y:S02]  /*5460*/  FFMA R25, R28, R26, R25 ;  /* 0x0000001a1c197223 */ /* 0x000fe40000000019 */
[C---:B0-----:R-:W-:Y:S02]  /*5470*/  FFMA R47, R24.reuse, R31, R29 ;  /* 0x0000001f182f7223 */ /* 0x041fe4000000001d */
[C---:B------:R-:W-:Y:S02]  /*5480*/  FFMA R49, R24.reuse, R51, R49 ;  /* 0x0000003318317223 */ /* 0x040fe40000000031 */
[C---:B------:R-:W-:Y:S02]  /*5490*/  FFMA R53, R24.reuse, R55, R53 ;  /* 0x0000003718357223 */ /* 0x040fe40000000035 */
[C---:B------:R-:W-:Y:S02]  /*54a0*/  FFMA R45, R24.reuse, R59, R57 ;  /* 0x0000003b182d7223 */ /* 0x040fe40000000039 */
[C---:B------:R-:W-:Y:S01]  /*54b0*/  FFMA R29, R24.reuse, R35, R33 ;  /* 0x00000023181d7223 */ /* 0x040fe20000000021 */
[----:B------:R-:W-:Y:S01]  /*54c0*/  LDS.64 R58, [R116.X4+0x748] ;  /* 0x00074800743a7984 */ /* 0x000fe20000004a00 */
[----:B------:R-:W-:-:S02]  /*54d0*/  FFMA R31, R24, R39, R37 ;  /* 0x00000027181f7223 */ /* 0x000fc40000000025 */
[C---:B------:R-:W-:Y:S01]  /*54e0*/  FFMA R63, R24.reuse, R43, R41 ;  /* 0x0000002b183f7223 */ /* 0x040fe20000000029 */
[----:B------:R-:W0:Y:S01]  /*54f0*/  LDS.128 R32, [R114.X4+0x6f40] ;  /* 0x006f400072207984 */ /* 0x000e220000004c00 */
[----:B------:R-:W-:-:S03]  /*5500*/  FFMA R61, R24, R27, R25 ;  /* 0x0000001b183d7223 */ /* 0x000fc60000000019 */
[----:B------:R-:W1:Y:S04]  /*5510*/  LDS.128 R40, [R114.X4+0x6d00] ;  /* 0x006d000072287984 */ /* 0x000e680000004c00 */
[----:B------:R-:W2:Y:S04]  /*5520*/  LDS.128 R24, [R114.X4+0x8140] ;  /* 0x0081400072187984 */ /* 0x000ea80000004c00 */
[----:B------:R-:W3:Y:S04]  /*5530*/  LDS.128 R36, [R114.X4+0x7f00] ;  /* 0x007f000072247984 */ /* 0x000ee80000004c00 */
[----:B------:R-:W4:Y:S01]  /*5540*/  LDS.64 R56, [R116.X4+0xd98] ;  /* 0x000d980074387984 */ /* 0x000f220000004a00 */
[----:B0-----:R-:W-:-:S02]  /*5550*/  FFMA R32, R58, R32, R45 ;  /* 0x000000203a207223 */ /* 0x001fc4000000002d */
[----:B-1----:R-:W-:Y:S02]  /*5560*/  FFMA R40, R40, R58, R49 ;  /* 0x0000003a28287223 */ /* 0x002fe40000000031 */
[----:B------:R-:W0:Y:S01]  /*5570*/  LDS.128 R48, [R114.X4+0x8380] ;  /* 0x0083800072307984 */ /* 0x000e220000004c00 */
[----:B------:R-:W-:Y:S02]  /*5580*/  FFMA R33, R59, R33, R32 ;  /* 0x000000213b217223 */ /* 0x000fe40000000020 */
[C---:B--2---:R-:W-:Y:S02]  /*5590*/  FFMA R24, R58.reuse, R24, R47 ;  /* 0x000000183a187223 */ /* 0x044fe4000000002f */
[----:B------:R-:W1:Y:S01]  /*55a0*/  LDS.128 R44, [R114.X4+0x7180] ;  /* 0x00718000722c7984 */ /* 0x000e620000004c00 */
[----:B---3--:R-:W-:Y:S02]  /*55b0*/  FFMA R36, R58, R36, R53 ;  /* 0x000000243a247223 */ /* 0x008fe40000000035 */
[----:B------:R-:W-:Y:S01]  /*55c0*/  FFMA R41, R41, R59, R40 ;  /* 0x0000003b29297223 */ /* 0x000fe20000000028 */
[----:B------:R-:W2:Y:S01]  /*55d0*/  LDS.128 R52, [R114.X4+0x73c0] ;  /* 0x0073c00072347984 */ /* 0x000ea20000004c00 */
[----:B------:R-:W-:-:S02]  /*55e0*/  FFMA R37, R59, R37, R36 ;  /* 0x000000253b257223 */ /* 0x000fc40000000024 */
[----:B------:R-:W-:Y:S02]  /*55f0*/  FFMA R25, R59, R25, R24 ;  /* 0x000000193b197223 */ /* 0x000fe40000000018 */
[C---:B----4-:R-:W-:Y:S02]  /*5600*/  FFMA R42, R56.reuse, R42, R41 ;  /* 0x0000002a382a7223 */ /* 0x050fe40000000029 */
[C---:B------:R-:W-:Y:S02]  /*5610*/  FFMA R38, R56.reuse, R38, R37 ;  /* 0x0000002638267223 */ /* 0x040fe40000000025 */
[C---:B------:R-:W-:Y:S02]  /*5620*/  FFMA R34, R56.reuse, R34, R33 ;  /* 0x0000002238227223 */ /* 0x040fe40000000021 */
[----:B------:R-:W-:Y:S02]  /*5630*/  FFMA R26, R56, R26, R25 ;  /* 0x0000001a381a7223 */ /* 0x000fe40000000019 */
[----:B------:R-:W-:-:S02]  /*5640*/  FFMA R43, R43, R57, R42 ;  /* 0x000000392b2b7223 */ /* 0x000fc4000000002a */
[-C--:B------:R-:W-:Y:S02]  /*5650*/  FFMA R39, R39, R57.reuse, R38 ;  /* 0x0000003927277223 */ /* 0x080fe40000000026 */
[-C--:B------:R-:W-:Y:S02]  /*5660*/  FFMA R35, R35, R57.reuse, R34 ;  /* 0x0000003923237223 */ /* 0x080fe40000000022 */
[----:B------:R-:W-:Y:S02]  /*5670*/  FFMA R32, R27, R57, R26 ;  /* 0x000000391b207223 */ /* 0x000fe4000000001a */
[----:B------:R-:W-:Y:S01]  /*5680*/  LDS.128 R24, [R114.X4+0x6f50] ;  /* 0x006f500072187984 */ /* 0x000fe20000004c00 */
[----:B0-----:R-:W-:-:S04]  /*5690*/  FFMA R48, R58, R48, R31 ;  /* 0x000000303a307223 */ /* 0x001fc8000000001f */
[C---:B------:R-:W-:Y:S02]  /*56a0*/  FFMA R49, R59.reuse, R49, R48 ;  /* 0x000000313b317223 */ /* 0x040fe40000000030 */
[C---:B-1----:R-:W-:Y:S02]  /*56b0*/  FFMA R44, R58.reuse, R44, R29 ;  /* 0x0000002c3a2c7223 */ /* 0x042fe4000000001d */
[----:B------:R-:W0:Y:S01]  /*56c0*/  LDS.128 R28, [R114.X4+0x85c0] ;  /* 0x0085c000721c7984 */ /* 0x000e220000004c00 */
[----:B--2---:R-:W-:Y:S02]  /*56d0*/  FFMA R52, R58, R52, R63 ;  /* 0x000000343a347223 */ /* 0x004fe4000000003f */
[C---:B------:R-:W-:Y:S02]  /*56e0*/  FFMA R45, R59.reuse, R45, R44 ;  /* 0x0000002d3b2d7223 */ /* 0x040fe4000000002c */
[----:B------:R-:W-:Y:S02]  /*56f0*/  FFMA R53, R59, R53, R52 ;  /* 0x000000353b357223 */ /* 0x000fe40000000034 */
[----:B------:R-:W-:-:S02]  /*5700*/  FFMA R44, R56, R50, R49 ;  /* 0x00000032382c7223 */ /* 0x000fc40000000031 */
[C---:B------:R-:W-:Y:S02]  /*5710*/  FFMA R54, R56.reuse, R54, R53 ;  /* 0x0000003638367223 */ /* 0x040fe40000000035 */
[----:B------:R-:W-:Y:S02]  /*5720*/  FFMA R46, R56, R46, R45 ;  /* 0x0000002e382e7223 */ /* 0x000fe4000000002d */
[-C--:B------:R-:W-:Y:S02]  /*5730*/  FFMA R44, R51, R57.reuse, R44 ;  /* 0x00000039332c7223 */ /* 0x080fe4000000002c */
[-C--:B------:R-:W-:Y:S01]  /*5740*/  FFMA R45, R55, R57.reuse, R54 ;  /* 0x00000039372d7223 */ /* 0x080fe20000000036 */
[----:B------:R-:W-:Y:S01]  /*5750*/  LDS.128 R48, [R114.X4+0x6d10] ;  /* 0x006d100072307984 */ /* 0x000fe20000004c00 */
[----:B------:R-:W-:-:S03]  /*5760*/  FFMA R47, R47, R57, R46 ;  /* 0x000000392f2f7223 */ /* 0x000fc6000000002e */
[----:B------:R-:W-:Y:S01]  /*5770*/  LDS.128 R52, [R114.X4+0x7f10] ;  /* 0x007f100072347984 */ /* 0x000fe20000004c00 */
[----:B0-----:R-:W-:-:S03]  /*5780*/  FFMA R28, R58, R28, R61 ;  /* 0x0000001c3a1c7223 */ /* 0x001fc6000000003d */
[----:B------:R-:W-:Y:S01]  /*5790*/  LDS.64 R60, [R116.X4+0xdd8] ;  /* 0x000dd800743c7984 */ /* 0x000fe20000004a00 */
[----:B------:R-:W-:-:S03]  /*57a0*/  FFMA R29, R59, R29, R28 ;  /* 0x0000001d3b1d7223 */ /* 0x000fc6000000001c */
[----:B------:R-:W0:Y:S01]  /*57b0*/  LDS R59, [R116.X4+0xda0] ;  /* 0x000da000743b7984 */ /* 0x000e220000004800 */
[----:B------:R-:W-:-:S03]  /*57c0*/  FFMA R30, R56, R30, R29 ;  /* 0x0000001e381e7223 */ /* 0x000fc6000000001d */
[----:B------:R-:W1:Y:S01]  /*57d0*/  LDS R56, [R116.X4+0xdd4] ;  /* 0x000dd40074387984 */ /* 0x000e620000004800 */
[----:B------:R-:W-:-:S03]  /*57e0*/  FFMA R57, R31, R57, R30 ;  /* 0x000000391f397223 */ /* 0x000fc6000000001e */
[----:B------:R-:W2:Y:S01]  /*57f0*/  LDS.128 R28, [R114.X4+0x8150] ;  /* 0x00815000721c7984 */ /* 0x000ea20000004c00 */
[----:B0-----:R-:W-:Y:S02]  /*5800*/  FFMA R43, R48, R59, R43 ;  /* 0x0000003b302b7223 */ /* 0x001fe4000000002b */
[C---:B------:R-:W-:Y:S02]  /*5810*/  FFMA R39, R59.reuse, R52, R39 ;  /* 0x000000343b277223 */ /* 0x040fe40000000027 */
[C---:B-1----:R-:W-:Y:S02]  /*5820*/  FFMA R43, R56.reuse, R49, R43 ;  /* 0x00000031382b7223 */ /* 0x042fe4000000002b */
[----:B------:R-:W-:Y:S02]  /*5830*/  FFMA R39, R56, R53, R39 ;  /* 0x0000003538277223 */ /* 0x000fe40000000027 */
[C---:B------:R-:W-:Y:S02]  /*5840*/  FFMA R24, R59.reuse, R24, R35 ;  /* 0x000000183b187223 */ /* 0x040fe40000000023 */
[----:B--2---:R-:W-:-:S02]  /*5850*/  FFMA R28, R59, R28, R32 ;  /* 0x0000001c3b1c7223 */ /* 0x004fc40000000020 */
[C---:B------:R-:W-:Y:S01]  /*5860*/  FFMA R50, R60.reuse, R50, R43 ;  /* 0x000000323c327223 */ /* 0x040fe2000000002b */
[----:B------:R-:W0:Y:S01]  /*5870*/  LDS.128 R32, [R114.X4+0x7190] ;  /* 0x0071900072207984 */ /* 0x000e220000004c00 */
[----:B------:R-:W-:Y:S02]  /*5880*/  FFMA R54, R60, R54, R39 ;  /* 0x000000363c367223 */ /* 0x000fe40000000027 */
[C---:B------:R-:W-:Y:S01]  /*5890*/  FFMA R25, R56.reuse, R25, R24 ;  /* 0x0000001938197223 */ /* 0x040fe20000000018 */
[----:B------:R-:W1:Y:S01]  /*58a0*/  LDS.128 R36, [R114.X4+0x8390] ;  /* 0x0083900072247984 */ /* 0x000e620000004c00 */
[----:B------:R-:W-:Y:S02]  /*58b0*/  FFMA R29, R56, R29, R28 ;  /* 0x0000001d381d7223 */ /* 0x000fe4000000001c */
[C---:B------:R-:W-:Y:S01]  /*58c0*/  FFMA R26, R60.reuse, R26, R25 ;  /* 0x0000001a3c1a7223 */ /* 0x040fe20000000019 */
[----:B------:R-:W2:Y:S01]  /*58d0*/  LDS.128 R40, [R114.X4+0x73d0] ;  /* 0x0073d00072287984 */ /* 0x000ea20000004c00 */
[----:B------:R-:W-:-:S02]  /*58e0*/  FFMA R30, R60, R30, R29 ;  /* 0x0000001e3c1e7223 */ /* 0x000fc4000000001d */
[-C--:B------:R-:W-:Y:S02]  /*58f0*/  FFMA R25, R51, R61.reuse, R50 ;  /* 0x0000003d33197223 */ /* 0x080fe40000000032 */
[----:B------:R-:W-:Y:S01]  /*5900*/  FFMA R29, R55, R61, R54 ;  /* 0x0000003d371d7223 */ /* 0x000fe20000000036 */
[----:B------:R-:W-:Y:S04]  /*5910*/  LDS.128 R48, [R114.X4+0x6d20] ;  /* 0x006d200072307984 */ /* 0x000fe80000004c00 */
[----:B------:R-:W-:Y:S01]  /*5920*/  LDS.128 R52, [R114.X4+0x7f20] ;  /* 0x007f200072347984 */ /* 0x000fe20000004c00 */
[C---:B0-----:R-:W-:Y:S02]  /*5930*/  FFMA R32, R59.reuse, R32, R47 ;  /* 0x000000203b207223 */ /* 0x041fe4000000002f */
[----:B-1----:R-:W-:-:S02]  /*5940*/  FFMA R36, R59, R36, R44 ;  /* 0x000000243b247223 */ /* 0x002fc4000000002c */
[C---:B------:R-:W-:Y:S02]  /*5950*/  FFMA R33, R56.reuse, R33, R32 ;  /* 0x0000002138217223 */ /* 0x040fe40000000020 */
[----:B--2---:R-:W-:Y:S02]  /*5960*/  FFMA R40, R59, R40, R45 ;  /* 0x000000283b287223 */ /* 0x004fe4000000002d */
[----:B------:R-:W0:Y:S01]  /*5970*/  LDS.128 R44, [R114.X4+0x85d0] ;  /* 0x0085d000722c7984 */ /* 0x000e220000004c00 */
[C---:B------:R-:W-:Y:S02]  /*5980*/  FFMA R37, R56.reuse, R37, R36 ;  /* 0x0000002538257223 */ /* 0x040fe40000000024 */
[----:B------:R-:W-:Y:S02]  /*5990*/  FFMA R41, R56, R41, R40 ;  /* 0x0000002938297223 */ /* 0x000fe40000000028 */
[----:B------:R-:W-:Y:S02]  /*59a0*/  FFMA R34, R60, R34, R33 ;  /* 0x000000223c227223 */ /* 0x000fe40000000021 */
[----:B------:R-:W-:-:S02]  /*59b0*/  FFMA R33, R27, R61, R26 ;  /* 0x0000003d1b217223 */ /* 0x000fc4000000001a */
[C---:B------:R-:W-:Y:S02]  /*59c0*/  FFMA R42, R60.reuse, R42, R41 ;  /* 0x0000002a3c2a7223 */ /* 0x040fe40000000029 */
[-C--:B------:R-:W-:Y:S02]  /*59d0*/  FFMA R41, R35, R61.reuse, R34 ;  /* 0x0000003d23297223 */ /* 0x080fe40000000022 */
[----:B------:R-:W-:Y:S02]  /*59e0*/  FFMA R27, R31, R61, R30 ;  /* 0x0000003d1f1b7223 */ /* 0x000fe4000000001e */
[----:B------:R-:W-:-:S04]  /*59f0*/  FFMA R38, R60, R38, R37 ;  /* 0x000000263c267223 */ /* 0x000fc80000000025 */
[----:B------:R-:W-:Y:S02]  /*5a00*/  FFMA R63, R39, R61, R38 ;  /* 0x0000003d273f7223 */ /* 0x000fe40000000026 */
[----:B------:R-:W-:Y:S01]  /*5a10*/  LDS.128 R36, [R114.X4+0x83a0] ;  /* 0x0083a00072247984 */ /* 0x000fe20000004c00 */
        /* <DEDUP_REMOVED lines=415> */
[----:B------:R-:W-:Y:S02]  /*7410*/  FFMA R42, R28, R42, R41 ;  /* 0x0000002a1c2a7223 */ /* 0x000fe40000000029 */
[----:B0-----:R-:W-:Y:S02]  /*7420*/  FFMA R44, R44, R24, R47 ;  /* 0x000000182c2c7223 */ /* 0x001fe4000000002f */
[----:B------:R-:W0:Y:S02]  /*7430*/  LDS R24, [R116.X4+0x2f94] ;  /* 0x002f940074187984 */ /* 0x000e240000004800 */
[----:B------:R-:W-:Y:S02]  /*7440*/  FFMA R25, R45, R25, R44 ;  /* 0x000000192d197223 */ /* 0x000fe4000000002c */
[C---:B------:R-:W-:Y:S02]  /*7450*/  FFMA R45, R28.reuse, R58, R57 ;  /* 0x0000003a1c2d7223 */ /* 0x040fe40000000039 */
[----:B------:R-:W-:Y:S01]  /*7460*/  FFMA R25, R28, R26, R25 ;  /* 0x0000001a1c197223 */ /* 0x000fe20000000019 */
[----:B------:R-:W-:Y:S01]  /*7470*/  LDS.64 R56, [R116.X4+0x2fd0] ;  /* 0x002fd00074387984 */ /* 0x000fe20000004a00 */
[----:B0-----:R-:W-:-:S02]  /*7480*/  FFMA R41, R24, R55, R53 ;  /* 0x0000003718297223 */ /* 0x001fc40000000035 */
[C---:B------:R-:W-:Y:S02]  /*7490*/  FFMA R51, R24.reuse, R51, R49 ;  /* 0x0000003318337223 */ /* 0x040fe40000000031 */
[C---:B------:R-:W-:Y:S02]  /*74a0*/  FFMA R45, R24.reuse, R59, R45 ;  /* 0x0000003b182d7223 */ /* 0x040fe4000000002d */
[C---:B------:R-:W-:Y:S01]  /*74b0*/  FFMA R47, R24.reuse, R31, R29 ;  /* 0x0000001f182f7223 */ /* 0x040fe2000000001d */
[----:B------:R-:W-:Y:S01]  /*74c0*/  LDS.64 R58, [R116.X4+0x2f98] ;  /* 0x002f9800743a7984 */ /* 0x000fe20000004a00 */
[C---:B------:R-:W-:Y:S02]  /*74d0*/  FFMA R53, R24.reuse, R35, R33 ;  /* 0x0000002318357223 */ /* 0x040fe40000000021 */
[C---:B------:R-:W-:Y:S01]  /*74e0*/  FFMA R55, R24.reuse, R39, R37 ;  /* 0x0000002718377223 */ /* 0x040fe20000000025 */
[----:B------:R-:W0:Y:S01]  /*74f0*/  LDS.128 R32, [R114.X4+0x7fc0] ;  /* 0x007fc00072207984 */ /* 0x000e220000004c00 */
[----:B------:R-:W-:-:S02]  /*7500*/  FFMA R63, R24, R43, R42 ;  /* 0x0000002b183f7223 */ /* 0x000fc4000000002a */
[----:B------:R-:W-:Y:S01]  /*7510*/  FFMA R61, R24, R27, R25 ;  /* 0x0000001b183d7223 */ /* 0x000fe20000000019 */
[----:B------:R-:W1:Y:S04]  /*7520*/  LDS.128 R28, [R114.X4+0x7000] ;  /* 0x00700000721c7984 */ /* 0x000e680000004c00 */
[----:B------:R-:W2:Y:S04]  /*7530*/  LDS.128 R24, [R114.X4+0x8200] ;  /* 0x0082000072187984 */ /* 0x000ea80000004c00 */
[----:B------:R-:W3:Y:S01]  /*7540*/  LDS.128 R36, [R114.X4+0x6dc0] ;  /* 0x006dc00072247984 */ /* 0x000ee20000004c00 */
[----:B0-----:R-:W-:-:S03]  /*7550*/  FFMA R32, R58, R32, R41 ;  /* 0x000000203a207223 */ /* 0x001fc60000000029 */
[----:B------:R-:W0:Y:S01]  /*7560*/  LDS.128 R40, [R114.X4+0x7240] ;  /* 0x0072400072287984 */ /* 0x000e220000004c00 */
[C---:B-1----:R-:W-:Y:S02]  /*7570*/  FFMA R28, R58.reuse, R28, R45 ;  /* 0x0000001c3a1c7223 */ /* 0x042fe4000000002d */
[C---:B------:R-:W-:Y:S02]  /*7580*/  FFMA R33, R59.reuse, R33, R32 ;  /* 0x000000213b217223 */ /* 0x040fe40000000020 */
[----:B--2---:R-:W-:Y:S02]  /*7590*/  FFMA R24, R58, R24, R47 ;  /* 0x000000183a187223 */ /* 0x004fe4000000002f */
[----:B------:R-:W1:Y:S01]  /*75a0*/  LDS.128 R44, [R114.X4+0x8440] ;  /* 0x00844000722c7984 */ /* 0x000e620000004c00 */
[----:B------:R-:W-:Y:S02]  /*75b0*/  FFMA R34, R56, R34, R33 ;  /* 0x0000002238227223 */ /* 0x000fe40000000021 */
[----:B------:R-:W-:-:S02]  /*75c0*/  FFMA R25, R59, R25, R24 ;  /* 0x000000193b197223 */ /* 0x000fc40000000018 */
[----:B---3--:R-:W-:Y:S02]  /*75d0*/  FFMA R36, R36, R58, R51 ;  /* 0x0000003a24247223 */ /* 0x008fe40000000033 */
[----:B------:R-:W2:Y:S01]  /*75e0*/  LDS.128 R48, [R114.X4+0x7480] ;  /* 0x0074800072307984 */ /* 0x000ea20000004c00 */
[C---:B------:R-:W-:Y:S02]  /*75f0*/  FFMA R26, R56.reuse, R26, R25 ;  /* 0x0000001a381a7223 */ /* 0x040fe40000000019 */
[----:B------:R-:W-:Y:S02]  /*7600*/  FFMA R37, R37, R59, R36 ;  /* 0x0000003b25257223 */ /* 0x000fe40000000024 */
[----:B------:R-:W-:Y:S02]  /*7610*/  FFMA R29, R59, R29, R28 ;  /* 0x0000001d3b1d7223 */ /* 0x000fe4000000001c */
[C---:B------:R-:W-:Y:S02]  /*7620*/  FFMA R38, R56.reuse, R38, R37 ;  /* 0x0000002638267223 */ /* 0x040fe40000000025 */
[----:B------:R-:W-:-:S02]  /*7630*/  FFMA R30, R56, R30, R29 ;  /* 0x0000001e381e7223 */ /* 0x000fc4000000001d */
[-C--:B------:R-:W-:Y:S02]  /*7640*/  FFMA R38, R39, R57.reuse, R38 ;  /* 0x0000003927267223 */ /* 0x080fe40000000026 */
[C---:B0-----:R-:W-:Y:S02]  /*7650*/  FFMA R24, R58.reuse, R40, R53 ;  /* 0x000000283a187223 */ /* 0x041fe40000000035 */
[----:B------:R-:W-:Y:S02]  /*7660*/  FFMA R40, R35, R57, R34 ;  /* 0x0000003923287223 */ /* 0x000fe40000000022 */
[----:B------:R-:W-:Y:S01]  /*7670*/  LDS.128 R32, [R114.X4+0x6dd0] ;  /* 0x006dd00072207984 */ /* 0x000fe20000004c00 */
[----:B------:R-:W-:Y:S02]  /*7680*/  FFMA R25, R59, R41, R24 ;  /* 0x000000293b197223 */ /* 0x000fe40000000018 */
[----:B------:R-:W-:Y:S02]  /*7690*/  FFMA R41, R31, R57, R30 ;  /* 0x000000391f297223 */ /* 0x000fe4000000001e */
[----:B-1----:R-:W-:Y:S01]  /*76a0*/  FFMA R44, R58, R44, R55 ;  /* 0x0000002c3a2c7223 */ /* 0x002fe20000000037 */
[----:B------:R-:W-:Y:S01]  /*76b0*/  LDS.128 R28, [R114.X4+0x7fd0] ;  /* 0x007fd000721c7984 */ /* 0x000fe20000004c00 */
[----:B------:R-:W-:-:S02]  /*76c0*/  FFMA R42, R56, R42, R25 ;  /* 0x0000002a382a7223 */ /* 0x000fc40000000019 */
[----:B------:R-:W-:Y:S01]  /*76d0*/  FFMA R45, R59, R45, R44 ;  /* 0x0000002d3b2d7223 */ /* 0x000fe2000000002c */
[----:B------:R-:W0:Y:S01]  /*76e0*/  LDS.128 R52, [R114.X4+0x8680] ;  /* 0x0086800072347984 */ /* 0x000e220000004c00 */
[----:B--2---:R-:W-:Y:S02]  /*76f0*/  FFMA R48, R58, R48, R63 ;  /* 0x000000303a307223 */ /* 0x004fe4000000003f */
[----:B------:R-:W-:Y:S02]  /*7700*/  FFMA R44, R27, R57, R26 ;  /* 0x000000391b2c7223 */ /* 0x000fe4000000001a */
[----:B------:R-:W-:Y:S01]  /*7710*/  LDS.128 R24, [R114.X4+0x7010] ;  /* 0x0070100072187984 */ /* 0x000fe20000004c00 */
[----:B------:R-:W-:Y:S02]  /*7720*/  FFMA R49, R59, R49, R48 ;  /* 0x000000313b317223 */ /* 0x000fe40000000030 */
[C---:B------:R-:W-:Y:S02]  /*7730*/  FFMA R46, R56.reuse, R46, R45 ;  /* 0x0000002e382e7223 */ /* 0x040fe4000000002d */
[----:B------:R-:W-:-:S02]  /*7740*/  FFMA R50, R56, R50, R49 ;  /* 0x0000003238327223 */ /* 0x000fc40000000031 */
[----:B0-----:R-:W-:Y:S02]  /*7750*/  FFMA R52, R58, R52, R61 ;  /* 0x000000343a347223 */ /* 0x001fe4000000003d */
[----:B------:R-:W0:Y:S01]  /*7760*/  LDS R61, [R116.X4+0x2fd8] ;  /* 0x002fd800743d7984 */ /* 0x000e220000004800 */
[----:B------:R-:W-:Y:S02]  /*7770*/  FFMA R58, R43, R57, R42 ;  /* 0x000000392b3a7223 */ /* 0x000fe4000000002a */
[----:B------:R-:W-:Y:S02]  /*7780*/  FFMA R53, R59, R53, R52 ;  /* 0x000000353b357223 */ /* 0x000fe40000000034 */
[-C--:B------:R-:W-:Y:S02]  /*7790*/  FFMA R59, R47, R57.reuse, R46 ;  /* 0x000000392f3b7223 */ /* 0x080fe4000000002e */
[----:B------:R-:W-:Y:S02]  /*77a0*/  FFMA R42, R56, R54, R53 ;  /* 0x00000036382a7223 */ /* 0x000fe40000000035 */
[----:B------:R-:W1:Y:S01]  /*77b0*/  LDS R54, [R116.X4+0x300c] ;  /* 0x00300c0074367984 */ /* 0x000e620000004800 */
[----:B------:R-:W-:-:S02]  /*77c0*/  FFMA R56, R51, R57, R50 ;  /* 0x0000003933387223 */ /* 0x000fc40000000032 */
[----:B------:R-:W-:Y:S01]  /*77d0*/  FFMA R57, R55, R57, R42 ;  /* 0x0000003937397223 */ /* 0x000fe2000000002a */
[----:B------:R-:W2:Y:S04]  /*77e0*/  LDS.64 R52, [R116.X4+0x3010] ;  /* 0x0030100074347984 */ /* 0x000ea80000004a00 */
[----:B------:R-:W3:Y:S01]  /*77f0*/  LDS.128 R48, [R114.X4+0x8690] ;  /* 0x0086900072307984 */ /* 0x000ee20000004c00 */
[----:B0-----:R-:W-:-:S03]  /*7800*/  FFMA R32, R32, R61, R38 ;  /* 0x0000003d20207223 */ /* 0x001fc60000000026 */
[----:B------:R-:W0:Y:S01]  /*7810*/  LDS.128 R36, [R114.X4+0x8210] ;  /* 0x0082100072247984 */ /* 0x000e220000004c00 */
[C---:B------:R-:W-:Y:S02]  /*7820*/  FFMA R28, R61.reuse, R28, R40 ;  /* 0x0000001c3d1c7223 */ /* 0x040fe40000000028 */
[----:B------:R-:W-:Y:S02]  /*7830*/  FFMA R24, R61, R24, R41 ;  /* 0x000000183d187223 */ /* 0x000fe40000000029 */
[----:B------:R-:W4:Y:S01]  /*7840*/  LDS.128 R40, [R114.X4+0x7250] ;  /* 0x0072500072287984 */ /* 0x000f220000004c00 */
[C---:B-1----:R-:W-:Y:S02]  /*7850*/  FFMA R33, R54.reuse, R33, R32 ;  /* 0x0000002136217223 */ /* 0x042fe40000000020 */
[----:B------:R-:W-:Y:S02]  /*7860*/  FFMA R25, R54, R25, R24 ;  /* 0x0000001936197223 */ /* 0x000fe40000000018 */
[----:B--2---:R-:W-:-:S02]  /*7870*/  FFMA R34, R52, R34, R33 ;  /* 0x0000002234227223 */ /* 0x004fc40000000021 */
[----:B------:R-:W-:Y:S02]  /*7880*/  FFMA R26, R52, R26, R25 ;  /* 0x0000001a341a7223 */ /* 0x000fe40000000019 */
[----:B---3--:R-:W-:Y:S02]  /*7890*/  FFMA R48, R61, R48, R57 ;  /* 0x000000303d307223 */ /* 0x008fe40000000039 */
[C---:B------:R-:W-:Y:S02]  /*78a0*/  FFMA R29, R54.reuse, R29, R28 ;  /* 0x0000001d361d7223 */ /* 0x040fe4000000001c */
[----:B------:R-:W-:Y:S02]  /*78b0*/  FFMA R25, R54, R49, R48 ;  /* 0x0000003136197223 */ /* 0x000fe40000000030 */
[C---:B------:R-:W-:Y:S02]  /*78c0*/  FFMA R30, R52.reuse, R30, R29 ;  /* 0x0000001e341e7223 */ /* 0x040fe4000000001d */
[----:B------:R-:W-:-:S02]  /*78d0*/  FFMA R50, R52, R50, R25 ;  /* 0x0000003234327223 */ /* 0x000fc40000000019 */
[----:B------:R-:W-:Y:S02]  /*78e0*/  FFMA R63, R31, R53, R30 ;  /* 0x000000351f3f7223 */ /* 0x000fe4000000001e */
[----:B0-----:R-:W-:Y:S02]  /*78f0*/  FFMA R36, R61, R36, R44 ;  /* 0x000000243d247223 */ /* 0x001fe4000000002c */
[----:B------:R-:W0:Y:S02]  /*7900*/  LDS.128 R44, [R114.X4+0x7490] ;  /* 0x00749000722c7984 */ /* 0x000e240000004c00 */
[----:B------:R-:W-:Y:S02]  /*7910*/  FFMA R33, R54, R37, R36 ;  /* 0x0000002536217223 */ /* 0x000fe40000000024 */
[----:B------:R-:W-:Y:S02]  /*7920*/  FFMA R37, R35, R53, R34 ;  /* 0x0000003523257223 */ /* 0x000fe40000000022 */
[----:B------:R-:W-:-:S02]  /*7930*/  FFMA R38, R52, R38, R33 ;  /* 0x0000002634267223 */ /* 0x000fc40000000021 */
[----:B------:R-:W1:Y:S01]  /*7940*/  LDS.128 R32, [R114.X4+0x8450] ;  /* 0x0084500072207984 */ /* 0x000e620000004c00 */
[----:B----4-:R-:W-:Y:S02]  /*7950*/  FFMA R40, R61, R40, R58 ;  /* 0x000000283d287223 */ /* 0x010fe4000000003a */
[----:B------:R-:W-:Y:S02]  /*7960*/  FFMA R36, R27, R53, R26 ;  /* 0x000000351b247223 */ /* 0x000fe4000000001a */
[----:B------:R-:W-:Y:S02]  /*7970*/  FFMA R41, R54, R41, R40 ;  /* 0x0000002936297223 */ /* 0x000fe40000000028 */
[----:B------:R-:W-:Y:S02]  /*7980*/  FFMA R55, R39, R53, R38 ;  /* 0x0000003527377223 */ /* 0x000fe40000000026 */
[----:B------:R-:W-:-:S04]  /*7990*/  FFMA R42, R52, R42, R41 ;  /* 0x0000002a342a7223 */ /* 0x000fc80000000029 */
[----:B------:R-:W-:Y:S02]  /*79a0*/  FFMA R49, R43, R53, R42 ;  /* 0x000000352b317223 */ /* 0x000fe4000000002a */
[----:B0-----:R-:W-:-:S04]  /*79b0*/  FFMA R44, R61, R44, R56 ;  /* 0x0000002c3d2c7223 */ /* 0x001fc80000000038 */
[----:B------:R-:W-:Y:S02]  /*79c0*/  FFMA R45, R54, R45, R44 ;  /* 0x0000002d362d7223 */ /* 0x000fe4000000002c */
[----:B-1----:R-:W-:Y:S02]  /*79d0*/  FFMA R32, R61, R32, R59 ;  /* 0x000000203d207223 */ /* 0x002fe4000000003b */
[----:B------:R-:W-:Y:S02]  /*79e0*/  FFMA R46, R52, R46, R45 ;  /* 0x0000002e342e7223 */ /* 0x000fe4000000002d */
[----:B------:R-:W-:Y:S02]  /*79f0*/  FFMA R33, R54, R33, R32 ;  /* 0x0000002136217223 */ /* 0x000fe40000000020 */
[----:B------:R-:W-:Y:S02]  /*7a00*/  FFMA R61, R47, R53, R46 ;  /* 0x000000352f3d7223 */ /* 0x000fe4000000002e */
[----:B------:R-:W-:-:S02]  /*7a10*/  FFMA R34, R52, R34, R33 ;  /* 0x0000002234227223 */ /* 0x000fc40000000021 */
[-C--:B------:R-:W-:Y:S02]  /*7a20*/  FFMA R59, R51, R53.reuse, R50 ;  /* 0x00000035333b7223 */ /* 0x080fe40000000032 */
[----:B------:R-:W-:Y:S01]  /*7a30*/  FFMA R48, R35, R53, R34 ;  /* 0x0000003523307223 */ /* 0x000fe20000000022 */
[----:B------:R-:W-:Y:S01]  /*7a40*/  @P6 CALL.REL.NOINC `(.L_x_4) ;  /* 0x0000001000006944 */ /* 0x000fe20003c00000 */
[----:B------:R-:W-:Y:S05]  /*7a50*/  BRA `(.L_x_5) ;  /* 0xffffcf7000007947 */ /* 0x000fea000383ffff */
.L_x_4:
[----:B------:R-:W-:-:S04]  /*7a60*/  IADD3 R18, R18, 0x1, RZ ;  /* 0x0000000112127810 */ /* 0x000fc80007ffe0ff */
[----:B------:R-:W-:-:S13]  /*7a70*/  ISETP.GE.U32.AND P6, PT, R18, 0x8, PT ;  /* 0x000000081200780c */ /* 0x000fda0003fc6070 */
[----:B------:R-:W-:Y:S01]  /*7a80*/  @P6 CALL.REL.NOINC `(.L_x_6) ;  /* 0x0000001000006944 */ /* 0x000fe20003c00000 */
[----:B------:R-:W-:Y:S05]  /*7a90*/  BRA `(.L_x_7) ;  /* 0xffffbc3000007947 */ /* 0x000fea000383ffff */
.L_x_6:
[----:B------:R-:W0:Y:S01]  /*7aa0*/  S2R R0, SR_CTAID.X ;  /* 0x0000000000007919 */ /* 0x000e220000002500 */
[----:B------:R-:W-:Y:S01]  /*7ab0*/  IMAD R14, R14, 0xc40, R21 ;  /* 0x00000c400e0e7824 */ /* 0x000fe200078e0215 */
[----:B0-----:R-:W-:Y:S02]  /*7ac0*/  SHF.R.S32.HI R3, RZ, 0x3, R0 ;  /* 0x00000003ff037819 */ /* 0x001fe40000011400 */
[C---:B------:R-:W-:Y:S02]  /*7ad0*/  LOP3.LUT R2, R0.reuse, 0x4, RZ, 0xc0, !PT ;  /* 0x0000000400027812 */ /* 0x040fe400078ec0ff */
[----:B------:R-:W-:Y:S01]  /*7ae0*/  LOP3.LUT R5, R0, 0x3, RZ, 0xc0, !PT ;  /* 0x0000000300057812 */ /* 0x000fe200078ec0ff */
[----:B------:R-:W-:Y:S01]  /*7af0*/  IMAD R14, R3, 0x3100, R14 ;  /* 0x00003100030e7824 */ /* 0x000fe200078e020e */
[----:B------:R-:W-:-:S03]  /*7b00*/  SHF.R.U32.HI R3, RZ, 0x2, R2 ;  /* 0x00000002ff037819 */ /* 0x000fc60000011602 */
[----:B------:R-:W-:-:S04]  /*7b10*/  IMAD R14, R5, 0x7, R14 ;  /* 0x00000007050e7824 */ /* 0x000fc800078e020e */
[----:B------:R-:W-:-:S04]  /*7b20*/  IMAD R3, R3, 0x188, R14 ;  /* 0x0000018803037824 */ /* 0x000fc800078e020e */
[----:B------:R-:W-:-:S04]  /*7b30*/  IMAD R3, R16, 0x1c, R3 ;  /* 0x0000001c10037824 */ /* 0x000fc800078e0203 */
[----:B------:R-:W-:-:S05]  /*7b40*/  IMAD.WIDE R20, R3, R20, c[0x0][0x170] ;  /* 0x00005c0003147625 */ /* 0x000fca00078e0214 */
[----:B------:R-:W-:Y:S04]  /*7b50*/  STG.E [R20.64], R37 ;  /* 0x0000002514007986 */ /* 0x000fe8000c101904 */
[----:B------:R-:W-:Y:S04]  /*7b60*/  STG.E [R20.64+0x6200], R63 ;  /* 0x0062003f14007986 */ /* 0x000fe8000c101904 */
[----:B------:R-:W-:Y:S04]  /*7b70*/  STG.E [R20.64+0xc40], R36 ;  /* 0x000c402414007986 */ /* 0x000fe8000c101904 */
[----:B------:R-:W-:Y:S04]  /*7b80*/  STG.E [R20.64+0x6e40], R55 ;  /* 0x006e403714007986 */ /* 0x000fe8000c101904 */
[----:B------:R-:W-:Y:S04]  /*7b90*/  STG.E [R20.64+0x1880], R49 ;  /* 0x0018803114007986 */ /* 0x000fe8000c101904 */
[----:B------:R-:W-:Y:S04]  /*7ba0*/  STG.E [R20.64+0x7a80], R48 ;  /* 0x007a803014007986 */ /* 0x000fe8000c101904 */
[----:B------:R-:W-:Y:S04]  /*7bb0*/  STG.E [R20.64+0x24c0], R61 ;  /* 0x0024c03d14007986 */ /* 0x000fe8000c101904 */
[----:B------:R-:W-:Y:S01]  /*7bc0*/  STG.E [R20.64+0x86c0], R59 ;  /* 0x0086c03b14007986 */ /* 0x000fe2000c101904 */
[----:B------:R-:W-:Y:S05]  /*7bd0*/  EXIT ;  /* 0x000000000000794d */ /* 0x000fea0003800000 */
.L_x_8:
[----:B------:R-:W-:-:S00]  /*7be0*/  BRA `(.L_x_8) ;  /* 0xfffffff000007947 */ /* 0x000fc0000383ffff */
[----:B------:R-:W-:-:S00]  /*7bf0*/  NOP ;  /* 0x0000000000007918 */ /* 0x000fc00000000000 */
        /* <DEDUP_REMOVED lines=8> */
.L_x_9:


//--------------------- .nv.shared.candidate6     --------------------------
	.section	.nv.shared.candidate6,"aw",@nobits
	.align	4
.nv.shared.candidate6:
	.zero		37056
